	.target	sm_100a

	.elftype	@"ET_EXEC"


//--------------------- .note.nv.tkinfo           --------------------------
	.section	.note.nv.tkinfo,"",@"SHT_NOTE"
	.sectionflags	@"SHF_NOTE_NV_TKINFO"
	.tkinfo
        /*0018*/ 	.word	0x00000002
        /*0030*/ 	.string	""
        /*0030*/ 	.string	"ptxas"
        /*0030*/ 	.string	"Cuda compilation tools, release 13.0, V13.0.88"
        /*0030*/ 	.string	"Build cuda_13.0.r13.0/compiler.36424714_0"
        /*0030*/ 	.string	"-arch sm_100a -m 64 "



//--------------------- .note.nv.cuinfo           --------------------------
	.section	.note.nv.cuinfo,"",@"SHT_NOTE"
	.sectionflags	@"SHF_NOTE_NV_CUINFO"
        /*0018*/ 	.short	0x0002
        /*001a*/ 	.short	0x0064
        /*001c*/ 	.short	0x0082
	.zero		2


//--------------------- .nv.info                  --------------------------
	.section	.nv.info,"",@"SHT_CUDA_INFO"
	.align	4


	//----- nvinfo : EIATTR_REGCOUNT
	.align		4
        /*0000*/ 	.byte	0x04, 0x2f
        /*0002*/ 	.short	(.L_19 - .L_18)
	.align		4
.L_18:
        /*0004*/ 	.word	index@(_ZN7cutlass13device_kernelINS_4gemm6kernel13GemmUniversalIN4cute5tupleIJiiiiEEENS1_10collective13CollectiveMmaINS1_35MainloopSm100TmaUmmaWarpSpecializedILi10ELi2ELi4ENS5_IJNS4_1CILi4EEENSA_ILi1EEESC_EEEEENS5_IJNSA_ILi256EEENSA_ILi64EEESG_EEENS_6half_tENS5_IJlSC_lEEESI_SJ_NS4_8TiledMMAINS4_8MMA_AtomIJNS4_26SM100_MMA_F16BF16_2x1SM_SSISI_SI_fLi256ELi64ELNS4_4UMMA5MajorE0ELSO_0ELNSN_7ScaleInE0ELSP_0EEEEEENS4_6LayoutINS5_IJSC_SC_SC_EEENS5_IJNSA_ILi0EEESU_SU_EEEEENS5_IJNS4_10UnderscoreESX_SX_EEEEENS4_18SM100_TMA_2SM_LOADENS4_14ComposedLayoutINS4_7SwizzleILi3ELi4ELi3EEENS4_18smem_ptr_flag_bitsILi16EEENSS_INS5_IJNSA_ILi8EEESG_EEENS5_IJSG_SC_EEEEEEEvNS4_8identityENS4_28SM100_TMA_2SM_LOAD_MULTICASTES1A_vS1B_EENS_8epilogue10collective18CollectiveEpilogueINS1E_23Sm100TmaWarpSpecializedILi3ELi2ELi32ELb1ELb0EEEJNS5_IJNSA_ILi128EEESG_SG_EEENS5_IJNSS_IS1J_SC_EENSS_INSA_ILi32EEESC_EEEEESI_SJ_SI_SJ_NS1E_6fusion15FusionCallbacksIS1I_NS1P_17LinearCombinationISI_fSI_fLNS_15FloatRoundStyleE2EEES1K_S1O_JEEENS4_5SM1004TMEM4LOAD26SM100_TMEM_LOAD_32dp32b32xENS4_13SM90_TMA_LOADENS11_INS12_ILi2ELi4ELi3EEES15_NSS_INS5_IJS16_S1M_EEENS5_IJS1M_SC_EEEEEEENS4_39AutoVectorizingCopyWithAssumedAlignmentILi128EEENS4_14SM90_TMA_STOREES24_S26_S26_EEEvvEEEEvNT_6ParamsE)
        /*0008*/ 	.word	0x00000078


	//----- nvinfo : EIATTR_FRAME_SIZE
	.align		4
.L_19:
        /*000c*/ 	.byte	0x04, 0x11
        /*000e*/ 	.short	(.L_21 - .L_20)
	.align		4
.L_20:
        /*0010*/ 	.word	index@($__internal_2_$__cuda_sm10x_tcgen05_guardrail_trap_unallocated_columns_being_dealloced)
        /*0014*/ 	.word	0x00000000


	//----- nvinfo : EIATTR_FRAME_SIZE
	.align		4
.L_21:
        /*0018*/ 	.byte	0x04, 0x11
        /*001a*/ 	.short	(.L_23 - .L_22)
	.align		4
.L_22:
        /*001c*/ 	.word	index@($__internal_1_$__cuda_sm10x_tcgen05_guardrail_trap_phase_invalid_during_alloc)
        /*0020*/ 	.word	0x00000000


	//----- nvinfo : EIATTR_FRAME_SIZE
	.align		4
.L_23:
        /*0024*/ 	.byte	0x04, 0x11
        /*0026*/ 	.short	(.L_25 - .L_24)
	.align		4
.L_24:
        /*0028*/ 	.word	index@($__internal_0_$__cuda_sm10x_tcgen05_guardrail_trap_col_being_dealloced_not_returned_by_alloc)
        /*002c*/ 	.word	0x00000000


	//----- nvinfo : EIATTR_FRAME_SIZE
	.align		4
.L_25:
        /*0030*/ 	.byte	0x04, 0x11
        /*0032*/ 	.short	(.L_27 - .L_26)
	.align		4
.L_26:
        /*0034*/ 	.word	index@(_ZN7cutlass13device_kernelINS_4gemm6kernel13GemmUniversalIN4cute5tupleIJiiiiEEENS1_10collective13CollectiveMmaINS1_35MainloopSm100TmaUmmaWarpSpecializedILi10ELi2ELi4ENS5_IJNS4_1CILi4EEENSA_ILi1EEESC_EEEEENS5_IJNSA_ILi256EEENSA_ILi64EEESG_EEENS_6half_tENS5_IJlSC_lEEESI_SJ_NS4_8TiledMMAINS4_8MMA_AtomIJNS4_26SM100_MMA_F16BF16_2x1SM_SSISI_SI_fLi256ELi64ELNS4_4UMMA5MajorE0ELSO_0ELNSN_7ScaleInE0ELSP_0EEEEEENS4_6LayoutINS5_IJSC_SC_SC_EEENS5_IJNSA_ILi0EEESU_SU_EEEEENS5_IJNS4_10UnderscoreESX_SX_EEEEENS4_18SM100_TMA_2SM_LOADENS4_14ComposedLayoutINS4_7SwizzleILi3ELi4ELi3EEENS4_18smem_ptr_flag_bitsILi16EEENSS_INS5_IJNSA_ILi8EEESG_EEENS5_IJSG_SC_EEEEEEEvNS4_8identityENS4_28SM100_TMA_2SM_LOAD_MULTICASTES1A_vS1B_EENS_8epilogue10collective18CollectiveEpilogueINS1E_23Sm100TmaWarpSpecializedILi3ELi2ELi32ELb1ELb0EEEJNS5_IJNSA_ILi128EEESG_SG_EEENS5_IJNSS_IS1J_SC_EENSS_INSA_ILi32EEESC_EEEEESI_SJ_SI_SJ_NS1E_6fusion15FusionCallbacksIS1I_NS1P_17LinearCombinationISI_fSI_fLNS_15FloatRoundStyleE2EEES1K_S1O_JEEENS4_5SM1004TMEM4LOAD26SM100_TMEM_LOAD_32dp32b32xENS4_13SM90_TMA_LOADENS11_INS12_ILi2ELi4ELi3EEES15_NSS_INS5_IJS16_S1M_EEENS5_IJS1M_SC_EEEEEEENS4_39AutoVectorizingCopyWithAssumedAlignmentILi128EEENS4_14SM90_TMA_STOREES24_S26_S26_EEEvvEEEEvNT_6ParamsE)
        /*0038*/ 	.word	0x00000000


	//----- nvinfo : EIATTR_MIN_STACK_SIZE
	.align		4
.L_27:
        /*003c*/ 	.byte	0x04, 0x12
        /*003e*/ 	.short	(.L_29 - .L_28)
	.align		4
.L_28:
        /*0040*/ 	.word	index@(_ZN7cutlass13device_kernelINS_4gemm6kernel13GemmUniversalIN4cute5tupleIJiiiiEEENS1_10collective13CollectiveMmaINS1_35MainloopSm100TmaUmmaWarpSpecializedILi10ELi2ELi4ENS5_IJNS4_1CILi4EEENSA_ILi1EEESC_EEEEENS5_IJNSA_ILi256EEENSA_ILi64EEESG_EEENS_6half_tENS5_IJlSC_lEEESI_SJ_NS4_8TiledMMAINS4_8MMA_AtomIJNS4_26SM100_MMA_F16BF16_2x1SM_SSISI_SI_fLi256ELi64ELNS4_4UMMA5MajorE0ELSO_0ELNSN_7ScaleInE0ELSP_0EEEEEENS4_6LayoutINS5_IJSC_SC_SC_EEENS5_IJNSA_ILi0EEESU_SU_EEEEENS5_IJNS4_10UnderscoreESX_SX_EEEEENS4_18SM100_TMA_2SM_LOADENS4_14ComposedLayoutINS4_7SwizzleILi3ELi4ELi3EEENS4_18smem_ptr_flag_bitsILi16EEENSS_INS5_IJNSA_ILi8EEESG_EEENS5_IJSG_SC_EEEEEEEvNS4_8identityENS4_28SM100_TMA_2SM_LOAD_MULTICASTES1A_vS1B_EENS_8epilogue10collective18CollectiveEpilogueINS1E_23Sm100TmaWarpSpecializedILi3ELi2ELi32ELb1ELb0EEEJNS5_IJNSA_ILi128EEESG_SG_EEENS5_IJNSS_IS1J_SC_EENSS_INSA_ILi32EEESC_EEEEESI_SJ_SI_SJ_NS1E_6fusion15FusionCallbacksIS1I_NS1P_17LinearCombinationISI_fSI_fLNS_15FloatRoundStyleE2EEES1K_S1O_JEEENS4_5SM1004TMEM4LOAD26SM100_TMEM_LOAD_32dp32b32xENS4_13SM90_TMA_LOADENS11_INS12_ILi2ELi4ELi3EEES15_NSS_INS5_IJS16_S1M_EEENS5_IJS1M_SC_EEEEEEENS4_39AutoVectorizingCopyWithAssumedAlignmentILi128EEENS4_14SM90_TMA_STOREES24_S26_S26_EEEvvEEEEvNT_6ParamsE)
        /*0044*/ 	.word	0x00000000
.L_29:


//--------------------- .nv.compat                --------------------------
	.section	.nv.compat,"",@"SHT_CUDA_COMPAT_INFO"
	.align	4
        /*0000*/ 	.byte	0x02, 0x09, 0x01, 0x00, 0x02, 0x02, 0x02, 0x00, 0x02, 0x05, 0x05, 0x00, 0x03, 0x07, 0x01, 0x01
        /*0010*/ 	.byte	0x02, 0x03, 0x01, 0x00, 0x02, 0x06, 0x01, 0x00, 0x04, 0x0b, 0x08, 0x00, 0x09, 0x00, 0x00, 0x00
        /*0020*/ 	.byte	0x00, 0x00, 0x00, 0x00


//--------------------- .nv.info._ZN7cutlass13device_kernelINS_4gemm6kernel13GemmUniversalIN4cute5tupleIJiiiiEEENS1_10collective13CollectiveMmaINS1_35MainloopSm100TmaUmmaWarpSpecializedILi10ELi2ELi4ENS5_IJNS4_1CILi4EEENSA_ILi1EEESC_EEEEENS5_IJNSA_ILi256EEENSA_ILi64EEESG_EEENS_6half_tENS5_IJlSC_lEEESI_SJ_NS4_8TiledMMAINS4_8MMA_AtomIJNS4_26SM100_MMA_F16BF16_2x1SM_SSISI_SI_fLi256ELi64ELNS4_4UMMA5MajorE0ELSO_0ELNSN_7ScaleInE0ELSP_0EEEEEENS4_6LayoutINS5_IJSC_SC_SC_EEENS5_IJNSA_ILi0EEESU_SU_EEEEENS5_IJNS4_10UnderscoreESX_SX_EEEEENS4_18SM100_TMA_2SM_LOADENS4_14ComposedLayoutINS4_7SwizzleILi3ELi4ELi3EEENS4_18smem_ptr_flag_bitsILi16EEENSS_INS5_IJNSA_ILi8EEESG_EEENS5_IJSG_SC_EEEEEEEvNS4_8identityENS4_28SM100_TMA_2SM_LOAD_MULTICASTES1A_vS1B_EENS_8epilogue10collective18CollectiveEpilogueINS1E_23Sm100TmaWarpSpecializedILi3ELi2ELi32ELb1ELb0EEEJNS5_IJNSA_ILi128EEESG_SG_EEENS5_IJNSS_IS1J_SC_EENSS_INSA_ILi32EEESC_EEEEESI_SJ_SI_SJ_NS1E_6fusion15FusionCallbacksIS1I_NS1P_17LinearCombinationISI_fSI_fLNS_15FloatRoundStyleE2EEES1K_S1O_JEEENS4_5SM1004TMEM4LOAD26SM100_TMEM_LOAD_32dp32b32xENS4_13SM90_TMA_LOADENS11_INS12_ILi2ELi4ELi3EEES15_NSS_INS5_IJS16_S1M_EEENS5_IJS1M_SC_EEEEEEENS4_39AutoVectorizingCopyWithAssumedAlignmentILi128EEENS4_14SM90_TMA_STOREES24_S26_S26_EEEvvEEEEvNT_6ParamsE --------------------------
	.section	.nv.info._ZN7cutlass13device_kernelINS_4gemm6kernel13GemmUniversalIN4cute5tupleIJiiiiEEENS1_10collective13CollectiveMmaINS1_35MainloopSm100TmaUmmaWarpSpecializedILi10ELi2ELi4ENS5_IJNS4_1CILi4EEENSA_ILi1EEESC_EEEEENS5_IJNSA_ILi256EEENSA_ILi64EEESG_EEENS_6half_tENS5_IJlSC_lEEESI_SJ_NS4_8TiledMMAINS4_8MMA_AtomIJNS4_26SM100_MMA_F16BF16_2x1SM_SSISI_SI_fLi256ELi64ELNS4_4UMMA5MajorE0ELSO_0ELNSN_7ScaleInE0ELSP_0EEEEEENS4_6LayoutINS5_IJSC_SC_SC_EEENS5_IJNSA_ILi0EEESU_SU_EEEEENS5_IJNS4_10UnderscoreESX_SX_EEEEENS4_18SM100_TMA_2SM_LOADENS4_14ComposedLayoutINS4_7SwizzleILi3ELi4ELi3EEENS4_18smem_ptr_flag_bitsILi16EEENSS_INS5_IJNSA_ILi8EEESG_EEENS5_IJSG_SC_EEEEEEEvNS4_8identityENS4_28SM100_TMA_2SM_LOAD_MULTICASTES1A_vS1B_EENS_8epilogue10collective18CollectiveEpilogueINS1E_23Sm100TmaWarpSpecializedILi3ELi2ELi32ELb1ELb0EEEJNS5_IJNSA_ILi128EEESG_SG_EEENS5_IJNSS_IS1J_SC_EENSS_INSA_ILi32EEESC_EEEEESI_SJ_SI_SJ_NS1E_6fusion15FusionCallbacksIS1I_NS1P_17LinearCombinationISI_fSI_fLNS_15FloatRoundStyleE2EEES1K_S1O_JEEENS4_5SM1004TMEM4LOAD26SM100_TMEM_LOAD_32dp32b32xENS4_13SM90_TMA_LOADENS11_INS12_ILi2ELi4ELi3EEES15_NSS_INS5_IJS16_S1M_EEENS5_IJS1M_SC_EEEEEEENS4_39AutoVectorizingCopyWithAssumedAlignmentILi128EEENS4_14SM90_TMA_STOREES24_S26_S26_EEEvvEEEEvNT_6ParamsE,"",@"SHT_CUDA_INFO"
	.sectionflags	@""
	.align	4


	//----- nvinfo : EIATTR_CUDA_API_VERSION
	.align		4
        /*0000*/ 	.byte	0x04, 0x37
        /*0002*/ 	.short	(.L_31 - .L_30)
.L_30:
        /*0004*/ 	.word	0x00000082


	//----- nvinfo : EIATTR_KPARAM_INFO
	.align		4
.L_31:
        /*0008*/ 	.byte	0x04, 0x17
        /*000a*/ 	.short	(.L_33 - .L_32)
.L_32:
        /*000c*/ 	.word	0x00000000
        /*0010*/ 	.short	0x0000
        /*0012*/ 	.short	0x0000
        /*0014*/ 	.byte	0x00, 0xf0, 0x01, 0x20


	//----- nvinfo : EIATTR_AT_ENTRY_FRAGMENTS
	.align		4
.L_33:
        /*0018*/ 	.byte	0x04, 0x4f
        /*001a*/ 	.short	(.L_35 - .L_34)


	//   ....[0]....
.L_34:
        /*001c*/ 	.word	0x00000007


	//----- nvinfo : EIATTR_RESERVED_SMEM_USED
	.align		4
.L_35:
        /*0020*/ 	.byte	0x01, 0x41
	.zero		2


	//----- nvinfo : EIATTR_SPARSE_MMA_MASK
	.align		4
        /*0024*/ 	.byte	0x03, 0x50
        /*0026*/ 	.short	0x0000


	//----- nvinfo : EIATTR_TCGEN05_2CTA_USED
	.align		4
        /*0028*/ 	.byte	0x01, 0x52
	.zero		2


	//----- nvinfo : EIATTR_MAXREG_COUNT
	.align		4
        /*002c*/ 	.byte	0x03, 0x1b
        /*002e*/ 	.short	0x00ff


	//----- nvinfo : EIATTR_NUM_BARRIERS
	.align		4
        /*0030*/ 	.byte	0x02, 0x4c
        /*0032*/ 	.byte	0x07
	.zero		1


	//----- nvinfo : EIATTR_EXTERNS
	.align		4
        /*0034*/ 	.byte	0x04, 0x0f
        /*0036*/ 	.short	(.L_37 - .L_36)


	//   ....[0]....
	.align		4
.L_36:
        /*0038*/ 	.word	index@(__assertfail)


	//----- nvinfo : EIATTR_MERCURY_ISA_VERSION
	.align		4
.L_37:
        /*003c*/ 	.byte	0x03, 0x5f
        /*003e*/ 	.short	0x0101


	//----- nvinfo : EIATTR_INT_WARP_WIDE_INSTR_OFFSETS
	.align		4
        /*0040*/ 	.byte	0x04, 0x31
        /*0042*/ 	.short	(.L_39 - .L_38)


	//   ....[0]....
.L_38:
        /*0044*/ 	.word	0x00000eb0


	//   ....[1]....
        /*0048*/ 	.word	0x00000f60


	//   ....[2]....
        /*004c*/ 	.word	0x000047c0


	//   ....[3]....
        /*0050*/ 	.word	0x000047e0


	//   ....[4]....
        /*0054*/ 	.word	0x00004810


	//   ....[5]....
        /*0058*/ 	.word	0x000053a0


	//   ....[6]....
        /*005c*/ 	.word	0x000054c0


	//   ....[7]....
        /*0060*/ 	.word	0x00005620


	//   ....[8]....
        /*0064*/ 	.word	0x00005740


	//----- nvinfo : EIATTR_COOP_GROUP_MASK_REGIDS
	.align		4
.L_39:
        /*0068*/ 	.byte	0x04, 0x29
        /*006a*/ 	.short	(.L_41 - .L_40)


	//   ....[0]....
.L_40:
        /*006c*/ 	.word	0xffffffff


	//   ....[1]....
        /*0070*/ 	.word	0xffffffff


	//   ....[2]....
        /*0074*/ 	.word	0xffffffff


	//   ....[3]....
        /*0078*/ 	.word	0xffffffff


	//   ....[4]....
        /*007c*/ 	.word	0xffffffff


	//   ....[5]....
        /*0080*/ 	.word	0xffffffff


	//   ....[6]....
        /*0084*/ 	.word	0xffffffff


	//   ....[7]....
        /*0088*/ 	.word	0xffffffff


	//   ....[8]....
        /*008c*/ 	.word	0xffffffff


	//   ....[9]....
        /*0090*/ 	.word	0xffffffff


	//   ....[10]....
        /*0094*/ 	.word	0xffffffff


	//   ....[11]....
        /*0098*/ 	.word	0xffffffff


	//   ....[12]....
        /*009c*/ 	.word	0xffffffff


	//   ....[13]....
        /*00a0*/ 	.word	0xffffffff


	//----- nvinfo : EIATTR_COOP_GROUP_INSTR_OFFSETS
	.align		4
.L_41:
        /*00a4*/ 	.byte	0x04, 0x28
        /*00a6*/ 	.short	(.L_43 - .L_42)


	//   ....[0]....
.L_42:
        /*00a8*/ 	.word	0x000000b0


	//   ....[1]....
        /*00ac*/ 	.word	0x00000520


	//   ....[2]....
        /*00b0*/ 	.word	0x000007e0


	//   ....[3]....
        /*00b4*/ 	.word	0x00000960


	//   ....[4]....
        /*00b8*/ 	.word	0x00000a60


	//   ....[5]....
        /*00bc*/ 	.word	0x00000bd0


	//   ....[6]....
        /*00c0*/ 	.word	0x00000d70


	//   ....[7]....
        /*00c4*/ 	.word	0x00000fd0


	//   ....[8]....
        /*00c8*/ 	.word	0x00002350


	//   ....[9]....
        /*00cc*/ 	.word	0x000035a0


	//   ....[10]....
        /*00d0*/ 	.word	0x00003a70


	//   ....[11]....
        /*00d4*/ 	.word	0x00003aa0


	//   ....[12]....
        /*00d8*/ 	.word	0x000046c0


	//   ....[13]....
        /*00dc*/ 	.word	0x000048d0


	//----- nvinfo : EIATTR_VRC_CTA_INIT_COUNT
	.align		4
.L_43:
        /*00e0*/ 	.byte	0x02, 0x4a
        /*00e2*/ 	.byte	0x80
	.zero		1


	//----- nvinfo : EIATTR_SYSCALL_OFFSETS
	.align		4
        /*00e4*/ 	.byte	0x04, 0x46
        /*00e6*/ 	.short	(.L_45 - .L_44)


	//   ....[0]....
.L_44:
        /*00e8*/ 	.word	0x00006430


	//   ....[1]....
        /*00ec*/ 	.word	0x00006520


	//   ....[2]....
        /*00f0*/ 	.word	0x00006dc0


	//   ....[3]....
        /*00f4*/ 	.word	0x00007a90


	//----- nvinfo : EIATTR_MBARRIER_INSTR_OFFSETS
	.align		4
.L_45:
        /*00f8*/ 	.byte	0x04, 0x39
        /*00fa*/ 	.short	(.L_47 - .L_46)


	//   ....[0]....
.L_46:
        /*00fc*/ 	.word	0x00000680
        /*0100*/ 	.word	0x000000ff
        /*0104*/ 	.word	0x00000000
        /*0108*/ 	.short	0x0100
        /*010a*/ 	.byte	0x04
	.zero		1


	//   ....[1]....
        /*010c*/ 	.word	0x00000690
        /*0110*/ 	.word	0x000000ff
        /*0114*/ 	.word	0x00000050
        /*0118*/ 	.short	0x0100
        /*011a*/ 	.byte	0x04
	.zero		1


	//   ....[2]....
        /*011c*/ 	.word	0x000006a0
        /*0120*/ 	.word	0x000000ff
        /*0124*/ 	.word	0x00000008
        /*0128*/ 	.short	0x0100
        /*012a*/ 	.byte	0x04
	.zero		1


	//   ....[3]....
        /*012c*/ 	.word	0x000006b0
        /*0130*/ 	.word	0x000000ff
        /*0134*/ 	.word	0x00000058
        /*0138*/ 	.short	0x0100
        /*013a*/ 	.byte	0x04
	.zero		1


	//   ....[4]....
        /*013c*/ 	.word	0x000006c0
        /*0140*/ 	.word	0x000000ff
        /*0144*/ 	.word	0x00000010
        /*0148*/ 	.short	0x0100
        /*014a*/ 	.byte	0x04
	.zero		1


	//   ....[5]....
        /*014c*/ 	.word	0x000006d0
        /*0150*/ 	.word	0x000000ff
        /*0154*/ 	.word	0x00000060
        /*0158*/ 	.short	0x0100
        /*015a*/ 	.byte	0x04
	.zero		1


	//   ....[6]....
        /*015c*/ 	.word	0x000006e0
        /*0160*/ 	.word	0x000000ff
        /*0164*/ 	.word	0x00000018
        /*0168*/ 	.short	0x0100
        /*016a*/ 	.byte	0x04
	.zero		1


	//   ....[7]....
        /*016c*/ 	.word	0x000006f0
        /*0170*/ 	.word	0x000000ff
        /*0174*/ 	.word	0x00000068
        /*0178*/ 	.short	0x0100
        /*017a*/ 	.byte	0x04
	.zero		1


	//   ....[8]....
        /*017c*/ 	.word	0x00000700
        /*0180*/ 	.word	0x000000ff
        /*0184*/ 	.word	0x00000020
        /*0188*/ 	.short	0x0100
        /*018a*/ 	.byte	0x04
	.zero		1


	//   ....[9]....
        /*018c*/ 	.word	0x00000710
        /*0190*/ 	.word	0x000000ff
        /*0194*/ 	.word	0x00000070
        /*0198*/ 	.short	0x0100
        /*019a*/ 	.byte	0x04
	.zero		1


	//   ....[10]....
        /*019c*/ 	.word	0x00000720
        /*01a0*/ 	.word	0x000000ff
        /*01a4*/ 	.word	0x00000028
        /*01a8*/ 	.short	0x0100
        /*01aa*/ 	.byte	0x04
	.zero		1


	//   ....[11]....
        /*01ac*/ 	.word	0x00000730
        /*01b0*/ 	.word	0x000000ff
        /*01b4*/ 	.word	0x00000078
        /*01b8*/ 	.short	0x0100
        /*01ba*/ 	.byte	0x04
	.zero		1


	//   ....[12]....
        /*01bc*/ 	.word	0x00000740
        /*01c0*/ 	.word	0x000000ff
        /*01c4*/ 	.word	0x00000030
        /*01c8*/ 	.short	0x0100
        /*01ca*/ 	.byte	0x04
	.zero		1


	//   ....[13]....
        /*01cc*/ 	.word	0x00000750
        /*01d0*/ 	.word	0x000000ff
        /*01d4*/ 	.word	0x00000080
        /*01d8*/ 	.short	0x0100
        /*01da*/ 	.byte	0x04
	.zero		1


	//   ....[14]....
        /*01dc*/ 	.word	0x00000760
        /*01e0*/ 	.word	0x000000ff
        /*01e4*/ 	.word	0x00000038
        /*01e8*/ 	.short	0x0100
        /*01ea*/ 	.byte	0x04
	.zero		1


	//   ....[15]....
        /*01ec*/ 	.word	0x00000770
        /*01f0*/ 	.word	0x000000ff
        /*01f4*/ 	.word	0x00000088
        /*01f8*/ 	.short	0x0100
        /*01fa*/ 	.byte	0x04
	.zero		1


	//   ....[16]....
        /*01fc*/ 	.word	0x00000780
        /*0200*/ 	.word	0x000000ff
        /*0204*/ 	.word	0x00000040
        /*0208*/ 	.short	0x0100
        /*020a*/ 	.byte	0x04
	.zero		1


	//   ....[17]....
        /*020c*/ 	.word	0x00000790
        /*0210*/ 	.word	0x000000ff
        /*0214*/ 	.word	0x00000090
        /*0218*/ 	.short	0x0100
        /*021a*/ 	.byte	0x04
	.zero		1


	//   ....[18]....
        /*021c*/ 	.word	0x000007a0
        /*0220*/ 	.word	0x000000ff
        /*0224*/ 	.word	0x00000048
        /*0228*/ 	.short	0x0100
        /*022a*/ 	.byte	0x04
	.zero		1


	//   ....[19]....
        /*022c*/ 	.word	0x000007b0
        /*0230*/ 	.word	0x000000ff
        /*0234*/ 	.word	0x00000098
        /*0238*/ 	.short	0x0100
        /*023a*/ 	.byte	0x04
	.zero		1


	//   ....[20]....
        /*023c*/ 	.word	0x000008f0
        /*0240*/ 	.word	0x000000ff
        /*0244*/ 	.word	0x000000a0
        /*0248*/ 	.short	0x0100
        /*024a*/ 	.byte	0x04
	.zero		1


	//   ....[21]....
        /*024c*/ 	.word	0x00000900
        /*0250*/ 	.word	0x000000ff
        /*0254*/ 	.word	0x000000b8
        /*0258*/ 	.short	0x0100
        /*025a*/ 	.byte	0x04
	.zero		1


	//   ....[22]....
        /*025c*/ 	.word	0x00000910
        /*0260*/ 	.word	0x000000ff
        /*0264*/ 	.word	0x000000a8
        /*0268*/ 	.short	0x0100
        /*026a*/ 	.byte	0x04
	.zero		1


	//   ....[23]....
        /*026c*/ 	.word	0x00000920
        /*0270*/ 	.word	0x000000ff
        /*0274*/ 	.word	0x000000c0
        /*0278*/ 	.short	0x0100
        /*027a*/ 	.byte	0x04
	.zero		1


	//   ....[24]....
        /*027c*/ 	.word	0x00000930
        /*0280*/ 	.word	0x000000ff
        /*0284*/ 	.word	0x000000b0
        /*0288*/ 	.short	0x0100
        /*028a*/ 	.byte	0x04
	.zero		1


	//   ....[25]....
        /*028c*/ 	.word	0x00000940
        /*0290*/ 	.word	0x000000ff
        /*0294*/ 	.word	0x000000c8
        /*0298*/ 	.short	0x0100
        /*029a*/ 	.byte	0x04
	.zero		1


	//   ....[26]....
        /*029c*/ 	.word	0x00000a30
        /*02a0*/ 	.word	0x000000ff
        /*02a4*/ 	.word	0x000000d0
        /*02a8*/ 	.short	0x0100
        /*02aa*/ 	.byte	0x06
	.zero		1


	//   ....[27]....
        /*02ac*/ 	.word	0x00000a40
        /*02b0*/ 	.word	0x000000ff
        /*02b4*/ 	.word	0x000000d8
        /*02b8*/ 	.short	0x0100
        /*02ba*/ 	.byte	0x06
	.zero		1


	//   ....[28]....
        /*02bc*/ 	.word	0x00000b80
        /*02c0*/ 	.word	0x000000ff
        /*02c4*/ 	.word	0x000000e0
        /*02c8*/ 	.short	0x0100
        /*02ca*/ 	.byte	0x06
	.zero		1


	//   ....[29]....
        /*02cc*/ 	.word	0x00000b90
        /*02d0*/ 	.word	0x000000ff
        /*02d4*/ 	.word	0x000000f0
        /*02d8*/ 	.short	0x0100
        /*02da*/ 	.byte	0x06
	.zero		1


	//   ....[30]....
        /*02dc*/ 	.word	0x00000ba0
        /*02e0*/ 	.word	0x000000ff
        /*02e4*/ 	.word	0x000000e8
        /*02e8*/ 	.short	0x0100
        /*02ea*/ 	.byte	0x06
	.zero		1


	//   ....[31]....
        /*02ec*/ 	.word	0x00000bb0
        /*02f0*/ 	.word	0x000000ff
        /*02f4*/ 	.word	0x000000f8
        /*02f8*/ 	.short	0x0100
        /*02fa*/ 	.byte	0x06
	.zero		1


	//   ....[32]....
        /*02fc*/ 	.word	0x00000ce0
        /*0300*/ 	.word	0x000000ff
        /*0304*/ 	.word	0x00000100
        /*0308*/ 	.short	0x0100
        /*030a*/ 	.byte	0x04
	.zero		1


	//   ....[33]....
        /*030c*/ 	.word	0x00000cf0
        /*0310*/ 	.word	0x000000ff
        /*0314*/ 	.word	0x00000120
        /*0318*/ 	.short	0x0100
        /*031a*/ 	.byte	0x04
	.zero		1


	//   ....[34]....
        /*031c*/ 	.word	0x00000d00
        /*0320*/ 	.word	0x000000ff
        /*0324*/ 	.word	0x00000108
        /*0328*/ 	.short	0x0100
        /*032a*/ 	.byte	0x04
	.zero		1


	//   ....[35]....
        /*032c*/ 	.word	0x00000d10
        /*0330*/ 	.word	0x000000ff
        /*0334*/ 	.word	0x00000128
        /*0338*/ 	.short	0x0100
        /*033a*/ 	.byte	0x04
	.zero		1


	//   ....[36]....
        /*033c*/ 	.word	0x00000d20
        /*0340*/ 	.word	0x000000ff
        /*0344*/ 	.word	0x00000110
        /*0348*/ 	.short	0x0100
        /*034a*/ 	.byte	0x04
	.zero		1


	//   ....[37]....
        /*034c*/ 	.word	0x00000d30
        /*0350*/ 	.word	0x000000ff
        /*0354*/ 	.word	0x00000130
        /*0358*/ 	.short	0x0100
        /*035a*/ 	.byte	0x04
	.zero		1


	//   ....[38]....
        /*035c*/ 	.word	0x00000d40
        /*0360*/ 	.word	0x000000ff
        /*0364*/ 	.word	0x00000118
        /*0368*/ 	.short	0x0100
        /*036a*/ 	.byte	0x04
	.zero		1


	//   ....[39]....
        /*036c*/ 	.word	0x00000d50
        /*0370*/ 	.word	0x000000ff
        /*0374*/ 	.word	0x00000138
        /*0378*/ 	.short	0x0100
        /*037a*/ 	.byte	0x04
	.zero		1


	//   ....[40]....
        /*037c*/ 	.word	0x00000e50
        /*0380*/ 	.word	0x000000ff
        /*0384*/ 	.word	0x00000140
        /*0388*/ 	.short	0x0100
        /*038a*/ 	.byte	0x04
	.zero		1


	//   ....[41]....
        /*038c*/ 	.word	0x00000e60
        /*0390*/ 	.word	0x000000ff
        /*0394*/ 	.word	0x00000150
        /*0398*/ 	.short	0x0100
        /*039a*/ 	.byte	0x04
	.zero		1


	//   ....[42]....
        /*039c*/ 	.word	0x00000e70
        /*03a0*/ 	.word	0x000000ff
        /*03a4*/ 	.word	0x00000148
        /*03a8*/ 	.short	0x0100
        /*03aa*/ 	.byte	0x04
	.zero		1


	//   ....[43]....
        /*03ac*/ 	.word	0x00000e80
        /*03b0*/ 	.word	0x000000ff
        /*03b4*/ 	.word	0x00000158
        /*03b8*/ 	.short	0x0100
        /*03ba*/ 	.byte	0x04
	.zero		1


	//   ....[44]....
        /*03bc*/ 	.word	0x00000f80
        /*03c0*/ 	.word	0x000000ff
        /*03c4*/ 	.word	0x00000160
        /*03c8*/ 	.short	0x0100
        /*03ca*/ 	.byte	0x06
	.zero		1


	//   ....[45]....
        /*03cc*/ 	.word	0x00001b90
        /*03d0*/ 	.word	0x00000000
        /*03d4*/ 	.word	0x00000150
        /*03d8*/ 	.short	0x010a
        /*03da*/ 	.byte	0xff
	.zero		1


	//   ....[46]....
        /*03dc*/ 	.word	0x00001bb0
        /*03e0*/ 	.word	0x00000000
        /*03e4*/ 	.word	0x00000140
        /*03e8*/ 	.short	0x0101
        /*03ea*/ 	.byte	0xff
	.zero		1


	//   ....[47]....
        /*03ec*/ 	.word	0x00001c60
        /*03f0*/ 	.word	0x000000ff
        /*03f4*/ 	.word	0x00000050
        /*03f8*/ 	.short	0x010a
        /*03fa*/ 	.byte	0x04
	.zero		1


	//   ....[48]....
        /*03fc*/ 	.word	0x00001d30
        /*0400*/ 	.word	0x000000ff
        /*0404*/ 	.word	0x00000050
        /*0408*/ 	.short	0x010a
        /*040a*/ 	.byte	0x21
	.zero		1


	//   ....[49]....
        /*040c*/ 	.word	0x00001ee0
        /*0410*/ 	.word	0x000000ff
        /*0414*/ 	.word	0x00000050
        /*0418*/ 	.short	0x010a
        /*041a*/ 	.byte	0x05
	.zero		1


	//   ....[50]....
        /*041c*/ 	.word	0x00002000
        /*0420*/ 	.word	0x000000ff
        /*0424*/ 	.word	0x000000d8
        /*0428*/ 	.short	0x0101
        /*042a*/ 	.byte	0x0d
	.zero		1


	//   ....[51]....
        /*042c*/ 	.word	0x00002020
        /*0430*/ 	.word	0x000000ff
        /*0434*/ 	.word	0x00000050
        /*0438*/ 	.short	0x010a
        /*043a*/ 	.byte	0x04
	.zero		1


	//   ....[52]....
        /*043c*/ 	.word	0x000020a0
        /*0440*/ 	.word	0x000000ff
        /*0444*/ 	.word	0x00000050
        /*0448*/ 	.short	0x010a
        /*044a*/ 	.byte	0x09
	.zero		1


	//   ....[53]....
        /*044c*/ 	.word	0x00002270
        /*0450*/ 	.word	0x000000ff
        /*0454*/ 	.word	0x00000050
        /*0458*/ 	.short	0x010a
        /*045a*/ 	.byte	0x05
	.zero		1


	//   ....[54]....
        /*045c*/ 	.word	0x00002380
        /*0460*/ 	.word	0x00000003
        /*0464*/ 	.word	0x000000e0
        /*0468*/ 	.short	0x010a
        /*046a*/ 	.byte	0xff
	.zero		1


	//   ....[55]....
        /*046c*/ 	.word	0x000024d0
        /*0470*/ 	.word	0x00000000
        /*0474*/ 	.word	0x00000000
        /*0478*/ 	.short	0x0101
        /*047a*/ 	.byte	0xff
	.zero		1


	//   ....[56]....
        /*047c*/ 	.word	0x00002a90
        /*0480*/ 	.word	0x000000ff
        /*0484*/ 	.word	0x00000000
        /*0488*/ 	.short	0x010a
        /*048a*/ 	.byte	0x04
	.zero		1


	//   ....[57]....
        /*048c*/ 	.word	0x00002b20
        /*0490*/ 	.word	0x000000ff
        /*0494*/ 	.word	0x00000000
        /*0498*/ 	.short	0x010a
        /*049a*/ 	.byte	0x05
	.zero		1


	//   ....[58]....
        /*049c*/ 	.word	0x00002bb0
        /*04a0*/ 	.word	0x000000ff
        /*04a4*/ 	.word	0x00000000
        /*04a8*/ 	.short	0x010a
        /*04aa*/ 	.byte	0x05
	.zero		1


	//   ....[59]....
        /*04ac*/ 	.word	0x00002c40
        /*04b0*/ 	.word	0x000000ff
        /*04b4*/ 	.word	0x00000000
        /*04b8*/ 	.short	0x010a
        /*04ba*/ 	.byte	0x05
	.zero		1


	//   ....[60]....
        /*04bc*/ 	.word	0x00002cd0
        /*04c0*/ 	.word	0x000000ff
        /*04c4*/ 	.word	0x00000000
        /*04c8*/ 	.short	0x010a
        /*04ca*/ 	.byte	0x05
	.zero		1


	//   ....[61]....
        /*04cc*/ 	.word	0x00002d60
        /*04d0*/ 	.word	0x000000ff
        /*04d4*/ 	.word	0x00000000
        /*04d8*/ 	.short	0x010a
        /*04da*/ 	.byte	0x05
	.zero		1


	//   ....[62]....
        /*04dc*/ 	.word	0x00002df0
        /*04e0*/ 	.word	0x000000ff
        /*04e4*/ 	.word	0x00000000
        /*04e8*/ 	.short	0x010a
        /*04ea*/ 	.byte	0x05
	.zero		1


	//   ....[63]....
        /*04ec*/ 	.word	0x00002e80
        /*04f0*/ 	.word	0x000000ff
        /*04f4*/ 	.word	0x00000000
        /*04f8*/ 	.short	0x010a
        /*04fa*/ 	.byte	0x05
	.zero		1


	//   ....[64]....
        /*04fc*/ 	.word	0x00002f10
        /*0500*/ 	.word	0x000000ff
        /*0504*/ 	.word	0x00000000
        /*0508*/ 	.short	0x010a
        /*050a*/ 	.byte	0x05
	.zero		1


	//   ....[65]....
        /*050c*/ 	.word	0x00002fb0
        /*0510*/ 	.word	0x00000000
        /*0514*/ 	.word	0x00000000
        /*0518*/ 	.short	0x010a
        /*051a*/ 	.byte	0xff
	.zero		1


	//   ....[66]....
        /*051c*/ 	.word	0x000030f0
        /*0520*/ 	.word	0x00000000
        /*0524*/ 	.word	0x00000140
        /*0528*/ 	.short	0x010a
        /*052a*/ 	.byte	0xff
	.zero		1


	//   ....[67]....
        /*052c*/ 	.word	0x00003160
        /*0530*/ 	.word	0x00000004
        /*0534*/ 	.word	0x00000000
        /*0538*/ 	.short	0x0101
        /*053a*/ 	.byte	0xff
	.zero		1


	//   ....[68]....
        /*053c*/ 	.word	0x00003180
        /*0540*/ 	.word	0x000000ff
        /*0544*/ 	.word	0x000000f0
        /*0548*/ 	.short	0x010a
        /*054a*/ 	.byte	0x04
	.zero		1


	//   ....[69]....
        /*054c*/ 	.word	0x000032a0
        /*0550*/ 	.word	0x00000000
        /*0554*/ 	.word	0x000000e0
        /*0558*/ 	.short	0x010a
        /*055a*/ 	.byte	0xff
	.zero		1


	//   ....[70]....
        /*055c*/ 	.word	0x000033a0
        /*0560*/ 	.word	0x00000000
        /*0564*/ 	.word	0x00000000
        /*0568*/ 	.short	0x0101
        /*056a*/ 	.byte	0xff
	.zero		1


	//   ....[71]....
        /*056c*/ 	.word	0x00003430
        /*0570*/ 	.word	0x000000ff
        /*0574*/ 	.word	0x000000f0
        /*0578*/ 	.short	0x0106
        /*057a*/ 	.byte	0x04
	.zero		1


	//   ....[72]....
        /*057c*/ 	.word	0x00003450
        /*0580*/ 	.word	0x000000ff
        /*0584*/ 	.word	0x000000f0
        /*0588*/ 	.short	0x010a
        /*058a*/ 	.byte	0x04
	.zero		1


	//   ....[73]....
        /*058c*/ 	.word	0x000034e0
        /*0590*/ 	.word	0x000000ff
        /*0594*/ 	.word	0x000000f0
        /*0598*/ 	.short	0x0106
        /*059a*/ 	.byte	0x07
	.zero		1


	//   ....[74]....
        /*059c*/ 	.word	0x00003520
        /*05a0*/ 	.word	0x00000000
        /*05a4*/ 	.word	0x000000f0
        /*05a8*/ 	.short	0x010a
        /*05aa*/ 	.byte	0xff
	.zero		1


	//   ....[75]....
        /*05ac*/ 	.word	0x00003770
        /*05b0*/ 	.word	0x000000ff
        /*05b4*/ 	.word	0x00000008
        /*05b8*/ 	.short	0x010a
        /*05ba*/ 	.byte	0x05
	.zero		1


	//   ....[76]....
        /*05bc*/ 	.word	0x00003790
        /*05c0*/ 	.word	0x000000ff
        /*05c4*/ 	.word	0x00000008
        /*05c8*/ 	.short	0x010a
        /*05ca*/ 	.byte	0x05
	.zero		1


	//   ....[77]....
        /*05cc*/ 	.word	0x00003920
        /*05d0*/ 	.word	0x000000ff
        /*05d4*/ 	.word	0x00000008
        /*05d8*/ 	.short	0x010a
        /*05da*/ 	.byte	0x05
	.zero		1


	//   ....[78]....
        /*05dc*/ 	.word	0x00003940
        /*05e0*/ 	.word	0x000000ff
        /*05e4*/ 	.word	0x00000008
        /*05e8*/ 	.short	0x010a
        /*05ea*/ 	.byte	0x05
	.zero		1


	//   ....[79]....
        /*05ec*/ 	.word	0x00003a00
        /*05f0*/ 	.word	0x000000ff
        /*05f4*/ 	.word	0x00000000
        /*05f8*/ 	.short	0x0101
        /*05fa*/ 	.byte	0x04
	.zero		1


	//   ....[80]....
        /*05fc*/ 	.word	0x00003d40
        /*0600*/ 	.word	0x00000000
        /*0604*/ 	.word	0x000000e0
        /*0608*/ 	.short	0x010a
        /*060a*/ 	.byte	0xff
	.zero		1


	//   ....[81]....
        /*060c*/ 	.word	0x00003e00
        /*0610*/ 	.word	0x00000000
        /*0614*/ 	.word	0x00000000
        /*0618*/ 	.short	0x0101
        /*061a*/ 	.byte	0xff
	.zero		1


	//   ....[82]....
        /*061c*/ 	.word	0x00003ec0
        /*0620*/ 	.word	0x000000ff
        /*0624*/ 	.word	0x00000000
        /*0628*/ 	.short	0x010a
        /*062a*/ 	.byte	0x04
	.zero		1


	//   ....[83]....
        /*062c*/ 	.word	0x00003ed0
        /*0630*/ 	.word	0x000000ff
        /*0634*/ 	.word	0x00000120
        /*0638*/ 	.short	0x010a
        /*063a*/ 	.byte	0x1f
	.zero		1


	//   ....[84]....
        /*063c*/ 	.word	0x00003f80
        /*0640*/ 	.word	0x000000ff
        /*0644*/ 	.word	0x00000000
        /*0648*/ 	.short	0x010a
        /*064a*/ 	.byte	0x05
	.zero		1


	//   ....[85]....
        /*064c*/ 	.word	0x000040b0
        /*0650*/ 	.word	0x000000ff
        /*0654*/ 	.word	0x00000000
        /*0658*/ 	.short	0x010a
        /*065a*/ 	.byte	0x04
	.zero		1


	//   ....[86]....
        /*065c*/ 	.word	0x000043b0
        /*0660*/ 	.word	0x000000ff
        /*0664*/ 	.word	0x00000000
        /*0668*/ 	.short	0x010a
        /*066a*/ 	.byte	0x04
	.zero		1


	//   ....[87]....
        /*066c*/ 	.word	0x00004440
        /*0670*/ 	.word	0x000000ff
        /*0674*/ 	.word	0x00000000
        /*0678*/ 	.short	0x010a
        /*067a*/ 	.byte	0x05
	.zero		1


	//   ....[88]....
        /*067c*/ 	.word	0x000044d0
        /*0680*/ 	.word	0x000000ff
        /*0684*/ 	.word	0x00000000
        /*0688*/ 	.short	0x010a
        /*068a*/ 	.byte	0x05
	.zero		1


	//   ....[89]....
        /*068c*/ 	.word	0x00004570
        /*0690*/ 	.word	0x00000000
        /*0694*/ 	.word	0x00000000
        /*0698*/ 	.short	0x010a
        /*069a*/ 	.byte	0xff
	.zero		1


	//   ....[90]....
        /*069c*/ 	.word	0x000045b0
        /*06a0*/ 	.word	0x00000000
        /*06a4*/ 	.word	0x00000000
        /*06a8*/ 	.short	0x010a
        /*06aa*/ 	.byte	0xff
	.zero		1


	//   ....[91]....
        /*06ac*/ 	.word	0x00004620
        /*06b0*/ 	.word	0x000000ff
        /*06b4*/ 	.word	0x00000000
        /*06b8*/ 	.short	0x0101
        /*06ba*/ 	.byte	0x04
	.zero		1


	//   ....[92]....
        /*06bc*/ 	.word	0x00004660
        /*06c0*/ 	.word	0x000000ff
        /*06c4*/ 	.word	0x00000160
        /*06c8*/ 	.short	0x010a
        /*06ca*/ 	.byte	0x1a
	.zero		1


	//   ....[93]....
        /*06cc*/ 	.word	0x000046b0
        /*06d0*/ 	.word	0x000000ff
        /*06d4*/ 	.word	0x00000000
        /*06d8*/ 	.short	0x0101
        /*06da*/ 	.byte	0x04
	.zero		1


	//   ....[94]....
        /*06dc*/ 	.word	0x00004b60
        /*06e0*/ 	.word	0x00000008
        /*06e4*/ 	.word	0x000000e0
        /*06e8*/ 	.short	0x010a
        /*06ea*/ 	.byte	0xff
	.zero		1


	//   ....[95]....
        /*06ec*/ 	.word	0x00004cd0
        /*06f0*/ 	.word	0x00000000
        /*06f4*/ 	.word	0x00000000
        /*06f8*/ 	.short	0x0101
        /*06fa*/ 	.byte	0xff
	.zero		1


	//   ....[96]....
        /*06fc*/ 	.word	0x000051a0
        /*0700*/ 	.word	0x000000ff
        /*0704*/ 	.word	0x000000d8
        /*0708*/ 	.short	0x010a
        /*070a*/ 	.byte	0x18
	.zero		1


	//   ....[97]....
        /*070c*/ 	.word	0x00005370
        /*0710*/ 	.word	0x000000ff
        /*0714*/ 	.word	0x000000b8
        /*0718*/ 	.short	0x010a
        /*071a*/ 	.byte	0x04
	.zero		1


	//   ....[98]....
        /*071c*/ 	.word	0x00005560
        /*0720*/ 	.word	0x000000ff
        /*0724*/ 	.word	0x000000a0
        /*0728*/ 	.short	0x010b
        /*072a*/ 	.byte	0x04
	.zero		1


	//   ....[99]....
        /*072c*/ 	.word	0x00005570
        /*0730*/ 	.word	0x000000ff
        /*0734*/ 	.word	0x00000000
        /*0738*/ 	.short	0x0101
        /*073a*/ 	.byte	0x07
	.zero		1


	//   ....[100]....
        /*073c*/ 	.word	0x00005580
        /*0740*/ 	.word	0x000000ff
        /*0744*/ 	.word	0x000000b8
        /*0748*/ 	.short	0x010a
        /*074a*/ 	.byte	0x05
	.zero		1


	//   ....[101]....
        /*074c*/ 	.word	0x000057e0
        /*0750*/ 	.word	0x000000ff
        /*0754*/ 	.word	0x000000a0
        /*0758*/ 	.short	0x010b
        /*075a*/ 	.byte	0x05
	.zero		1


	//   ....[102]....
        /*075c*/ 	.word	0x000057f0
        /*0760*/ 	.word	0x000000ff
        /*0764*/ 	.word	0x00000000
        /*0768*/ 	.short	0x0101
        /*076a*/ 	.byte	0x04
	.zero		1


	//   ....[103]....
        /*076c*/ 	.word	0x00005840
        /*0770*/ 	.word	0x000000ff
        /*0774*/ 	.word	0x00000000
        /*0778*/ 	.short	0x010a
        /*077a*/ 	.byte	0x04
	.zero		1


	//   ....[104]....
        /*077c*/ 	.word	0x000058d0
        /*0780*/ 	.word	0x000000ff
        /*0784*/ 	.word	0x00000000
        /*0788*/ 	.short	0x010a
        /*078a*/ 	.byte	0x05
	.zero		1


	//   ....[105]....
        /*078c*/ 	.word	0x00005970
        /*0790*/ 	.word	0x00000000
        /*0794*/ 	.word	0x00000000
        /*0798*/ 	.short	0x010a
        /*079a*/ 	.byte	0xff
	.zero		1


	//   ....[106]....
        /*079c*/ 	.word	0x00005cc0
        /*07a0*/ 	.word	0x00000003
        /*07a4*/ 	.word	0x000000e0
        /*07a8*/ 	.short	0x010a
        /*07aa*/ 	.byte	0xff
	.zero		1


	//   ....[107]....
        /*07ac*/ 	.word	0x00005e40
        /*07b0*/ 	.word	0x00000000
        /*07b4*/ 	.word	0x00000000
        /*07b8*/ 	.short	0x0101
        /*07ba*/ 	.byte	0xff
	.zero		1


	//   ....[108]....
        /*07bc*/ 	.word	0x00006a10
        /*07c0*/ 	.word	0x00000000
        /*07c4*/ 	.word	0x000000a0
        /*07c8*/ 	.short	0x010a
        /*07ca*/ 	.byte	0xff
	.zero		1


	//   ....[109]....
        /*07cc*/ 	.word	0x00006a80
        /*07d0*/ 	.word	0x00000059
        /*07d4*/ 	.word	0x00000100
        /*07d8*/ 	.short	0x010a
        /*07da*/ 	.byte	0xff
	.zero		1


	//   ....[110]....
        /*07dc*/ 	.word	0x00006b70
        /*07e0*/ 	.word	0x00000000
        /*07e4*/ 	.word	0x000000a0
        /*07e8*/ 	.short	0x010a
        /*07ea*/ 	.byte	0xff
	.zero		1


	//   ....[111]....
        /*07ec*/ 	.word	0x00006ca0
        /*07f0*/ 	.word	0x00000059
        /*07f4*/ 	.word	0x00000100
        /*07f8*/ 	.short	0x010a
        /*07fa*/ 	.byte	0xff
	.zero		1


	//   ....[112]....
        /*07fc*/ 	.word	0x000077d0
        /*0800*/ 	.word	0x00000000
        /*0804*/ 	.word	0x00000000
        /*0808*/ 	.short	0x0101
        /*080a*/ 	.byte	0xff
	.zero		1


	//   ....[113]....
        /*080c*/ 	.word	0x000077e0
        /*0810*/ 	.word	0x00000003
        /*0814*/ 	.word	0x000000a0
        /*0818*/ 	.short	0x010a
        /*081a*/ 	.byte	0xff
	.zero		1


	//   ....[114]....
        /*081c*/ 	.word	0x000078b0
        /*0820*/ 	.word	0x00000003
        /*0824*/ 	.word	0x000000a0
        /*0828*/ 	.short	0x010a
        /*082a*/ 	.byte	0xff
	.zero		1


	//   ....[115]....
        /*082c*/ 	.word	0x00007b80
        /*0830*/ 	.word	0x00000059
        /*0834*/ 	.word	0x00000000
        /*0838*/ 	.short	0x0101
        /*083a*/ 	.byte	0xff
	.zero		1


	//   ....[116]....
        /*083c*/ 	.word	0x00008550
        /*0840*/ 	.word	0x00000002
        /*0844*/ 	.word	0x00000000
        /*0848*/ 	.short	0x0101
        /*084a*/ 	.byte	0xff
	.zero		1


	//   ....[117]....
        /*084c*/ 	.word	0x00008810
        /*0850*/ 	.word	0x000000ff
        /*0854*/ 	.word	0x00000000
        /*0858*/ 	.short	0x0101
        /*085a*/ 	.byte	0x04
	.zero		1


	//   ....[118]....
        /*085c*/ 	.word	0x00008830
        /*0860*/ 	.word	0x00000000
        /*0864*/ 	.word	0x00000150
        /*0868*/ 	.short	0x010a
        /*086a*/ 	.byte	0xff
	.zero		1


	//   ....[119]....
        /*086c*/ 	.word	0x00008890
        /*0870*/ 	.word	0x00000000
        /*0874*/ 	.word	0x00000050
        /*0878*/ 	.short	0x010a
        /*087a*/ 	.byte	0xff
	.zero		1


	//   ....[120]....
        /*087c*/ 	.word	0x000088f0
        /*0880*/ 	.word	0x00000000
        /*0884*/ 	.word	0x00000050
        /*0888*/ 	.short	0x010a
        /*088a*/ 	.byte	0xff
	.zero		1


	//   ....[121]....
        /*088c*/ 	.word	0x00008940
        /*0890*/ 	.word	0x00000003
        /*0894*/ 	.word	0x000000e0
        /*0898*/ 	.short	0x010a
        /*089a*/ 	.byte	0xff
	.zero		1


	//   ....[122]....
        /*089c*/ 	.word	0x000089a0
        /*08a0*/ 	.word	0x00000000
        /*08a4*/ 	.word	0x00000000
        /*08a8*/ 	.short	0x010a
        /*08aa*/ 	.byte	0xff
	.zero		1


	//   ....[123]....
        /*08ac*/ 	.word	0x00008a00
        /*08b0*/ 	.word	0x00000000
        /*08b4*/ 	.word	0x00000000
        /*08b8*/ 	.short	0x010a
        /*08ba*/ 	.byte	0xff
	.zero		1


	//   ....[124]....
        /*08bc*/ 	.word	0x00008a60
        /*08c0*/ 	.word	0x00000000
        /*08c4*/ 	.word	0x00000000
        /*08c8*/ 	.short	0x010a
        /*08ca*/ 	.byte	0xff
	.zero		1


	//   ....[125]....
        /*08cc*/ 	.word	0x00008ac0
        /*08d0*/ 	.word	0x00000000
        /*08d4*/ 	.word	0x00000000
        /*08d8*/ 	.short	0x010a
        /*08da*/ 	.byte	0xff
	.zero		1


	//   ....[126]....
        /*08dc*/ 	.word	0x00008b20
        /*08e0*/ 	.word	0x00000000
        /*08e4*/ 	.word	0x00000000
        /*08e8*/ 	.short	0x010a
        /*08ea*/ 	.byte	0xff
	.zero		1


	//   ....[127]....
        /*08ec*/ 	.word	0x00008b80
        /*08f0*/ 	.word	0x00000000
        /*08f4*/ 	.word	0x00000000
        /*08f8*/ 	.short	0x010a
        /*08fa*/ 	.byte	0xff
	.zero		1


	//   ....[128]....
        /*08fc*/ 	.word	0x00008be0
        /*0900*/ 	.word	0x00000000
        /*0904*/ 	.word	0x00000000
        /*0908*/ 	.short	0x010a
        /*090a*/ 	.byte	0xff
	.zero		1


	//   ....[129]....
        /*090c*/ 	.word	0x00008c40
        /*0910*/ 	.word	0x00000000
        /*0914*/ 	.word	0x00000000
        /*0918*/ 	.short	0x010a
        /*091a*/ 	.byte	0xff
	.zero		1


	//   ....[130]....
        /*091c*/ 	.word	0x00008ca0
        /*0920*/ 	.word	0x00000000
        /*0924*/ 	.word	0x00000000
        /*0928*/ 	.short	0x010a
        /*092a*/ 	.byte	0xff
	.zero		1


	//   ....[131]....
        /*092c*/ 	.word	0x00008cf0
        /*0930*/ 	.word	0x00000000
        /*0934*/ 	.word	0x00000140
        /*0938*/ 	.short	0x010a
        /*093a*/ 	.byte	0xff
	.zero		1


	//   ....[132]....
        /*093c*/ 	.word	0x00008d50
        /*0940*/ 	.word	0x00000000
        /*0944*/ 	.word	0x000000f0
        /*0948*/ 	.short	0x010a
        /*094a*/ 	.byte	0xff
	.zero		1


	//   ....[133]....
        /*094c*/ 	.word	0x00008da0
        /*0950*/ 	.word	0x00000000
        /*0954*/ 	.word	0x000000e0
        /*0958*/ 	.short	0x010a
        /*095a*/ 	.byte	0xff
	.zero		1


	//   ....[134]....
        /*095c*/ 	.word	0x00008e00
        /*0960*/ 	.word	0x00000000
        /*0964*/ 	.word	0x000000f0
        /*0968*/ 	.short	0x010a
        /*096a*/ 	.byte	0xff
	.zero		1


	//   ....[135]....
        /*096c*/ 	.word	0x00008e60
        /*0970*/ 	.word	0x00000005
        /*0974*/ 	.word	0x00000008
        /*0978*/ 	.short	0x010a
        /*097a*/ 	.byte	0xff
	.zero		1


	//   ....[136]....
        /*097c*/ 	.word	0x00008f50
        /*0980*/ 	.word	0x00000003
        /*0984*/ 	.word	0x00000008
        /*0988*/ 	.short	0x010a
        /*098a*/ 	.byte	0xff
	.zero		1


	//   ....[137]....
        /*098c*/ 	.word	0x00008fa0
        /*0990*/ 	.word	0x00000000
        /*0994*/ 	.word	0x000000e0
        /*0998*/ 	.short	0x010a
        /*099a*/ 	.byte	0xff
	.zero		1


	//   ....[138]....
        /*099c*/ 	.word	0x00009000
        /*09a0*/ 	.word	0x00000000
        /*09a4*/ 	.word	0x00000120
        /*09a8*/ 	.short	0x010a
        /*09aa*/ 	.byte	0xff
	.zero		1


	//   ....[139]....
        /*09ac*/ 	.word	0x00009060
        /*09b0*/ 	.word	0x00000000
        /*09b4*/ 	.word	0x00000000
        /*09b8*/ 	.short	0x010a
        /*09ba*/ 	.byte	0xff
	.zero		1


	//   ....[140]....
        /*09bc*/ 	.word	0x000090c0
        /*09c0*/ 	.word	0x00000000
        /*09c4*/ 	.word	0x00000000
        /*09c8*/ 	.short	0x010a
        /*09ca*/ 	.byte	0xff
	.zero		1


	//   ....[141]....
        /*09cc*/ 	.word	0x00009120
        /*09d0*/ 	.word	0x00000000
        /*09d4*/ 	.word	0x00000000
        /*09d8*/ 	.short	0x010a
        /*09da*/ 	.byte	0xff
	.zero		1


	//   ....[142]....
        /*09dc*/ 	.word	0x00009180
        /*09e0*/ 	.word	0x00000000
        /*09e4*/ 	.word	0x00000000
        /*09e8*/ 	.short	0x010a
        /*09ea*/ 	.byte	0xff
	.zero		1


	//   ....[143]....
        /*09ec*/ 	.word	0x000091e0
        /*09f0*/ 	.word	0x00000000
        /*09f4*/ 	.word	0x00000160
        /*09f8*/ 	.short	0x010a
        /*09fa*/ 	.byte	0xff
	.zero		1


	//   ....[144]....
        /*09fc*/ 	.word	0x00009230
        /*0a00*/ 	.word	0x00000008
        /*0a04*/ 	.word	0x000000e0
        /*0a08*/ 	.short	0x010a
        /*0a0a*/ 	.byte	0xff
	.zero		1


	//   ....[145]....
        /*0a0c*/ 	.word	0x00009290
        /*0a10*/ 	.word	0x00000000
        /*0a14*/ 	.word	0x000000d8
        /*0a18*/ 	.short	0x010a
        /*0a1a*/ 	.byte	0xff
	.zero		1


	//   ....[146]....
        /*0a1c*/ 	.word	0x000092f0
        /*0a20*/ 	.word	0x00000000
        /*0a24*/ 	.word	0x000000b8
        /*0a28*/ 	.short	0x010a
        /*0a2a*/ 	.byte	0xff
	.zero		1


	//   ....[147]....
        /*0a2c*/ 	.word	0x00009350
        /*0a30*/ 	.word	0x00000005
        /*0a34*/ 	.word	0x000000b8
        /*0a38*/ 	.short	0x010a
        /*0a3a*/ 	.byte	0xff
	.zero		1


	//   ....[148]....
        /*0a3c*/ 	.word	0x000093b0
        /*0a40*/ 	.word	0x00000000
        /*0a44*/ 	.word	0x00000000
        /*0a48*/ 	.short	0x010a
        /*0a4a*/ 	.byte	0xff
	.zero		1


	//   ....[149]....
        /*0a4c*/ 	.word	0x00009410
        /*0a50*/ 	.word	0x00000000
        /*0a54*/ 	.word	0x00000000
        /*0a58*/ 	.short	0x010a
        /*0a5a*/ 	.byte	0xff
	.zero		1


	//   ....[150]....
        /*0a5c*/ 	.word	0x00009460
        /*0a60*/ 	.word	0x00000003
        /*0a64*/ 	.word	0x000000e0
        /*0a68*/ 	.short	0x010a
        /*0a6a*/ 	.byte	0xff
	.zero		1


	//   ....[151]....
        /*0a6c*/ 	.word	0x000094b0
        /*0a70*/ 	.word	0x00000000
        /*0a74*/ 	.word	0x000000a0
        /*0a78*/ 	.short	0x010a
        /*0a7a*/ 	.byte	0xff
	.zero		1


	//   ....[152]....
        /*0a7c*/ 	.word	0x00009500
        /*0a80*/ 	.word	0x00000059
        /*0a84*/ 	.word	0x00000100
        /*0a88*/ 	.short	0x010a
        /*0a8a*/ 	.byte	0xff
	.zero		1


	//   ....[153]....
        /*0a8c*/ 	.word	0x00009550
        /*0a90*/ 	.word	0x00000003
        /*0a94*/ 	.word	0x000000a0
        /*0a98*/ 	.short	0x010a
        /*0a9a*/ 	.byte	0xff
	.zero		1


	//----- nvinfo : EIATTR_NUM_MBARRIERS
	.align		4
.L_47:
        /*0a9c*/ 	.byte	0x03, 0x38
        /*0a9e*/ 	.short	0x002d


	//----- nvinfo : EIATTR_EXIT_INSTR_OFFSETS
	.align		4
        /*0aa0*/ 	.byte	0x04, 0x1c
        /*0aa2*/ 	.short	(.L_49 - .L_48)


	//   ....[0]....
.L_48:
        /*0aa4*/ 	.word	0x00002fe0


	//   ....[1]....
        /*0aa8*/ 	.word	0x000034f0


	//   ....[2]....
        /*0aac*/ 	.word	0x00003550


	//   ....[3]....
        /*0ab0*/ 	.word	0x000048e0


	//   ....[4]....
        /*0ab4*/ 	.word	0x000059a0


	//   ....[5]....
        /*0ab8*/ 	.word	0x000059e0


	//   ....[6]....
        /*0abc*/ 	.word	0x000086f0


	//   ....[7]....
        /*0ac0*/ 	.word	0x00008770


	//   ....[8]....
        /*0ac4*/ 	.word	0x000087a0


	//   ....[9]....
        /*0ac8*/ 	.word	0x00008820


	//----- nvinfo : EIATTR_MAX_THREADS
	.align		4
.L_49:
        /*0acc*/ 	.byte	0x04, 0x05
        /*0ace*/ 	.short	(.L_51 - .L_50)
.L_50:
        /*0ad0*/ 	.word	0x00000100
        /*0ad4*/ 	.word	0x00000001
        /*0ad8*/ 	.word	0x00000001


	//----- nvinfo : EIATTR_CRS_STACK_SIZE
	.align		4
.L_51:
        /*0adc*/ 	.byte	0x04, 0x1e
        /*0ade*/ 	.short	(.L_53 - .L_52)
.L_52:
        /*0ae0*/ 	.word	0x00000000


	//----- nvinfo : EIATTR_CBANK_PARAM_SIZE
	.align		4
.L_53:
        /*0ae4*/ 	.byte	0x03, 0x19
        /*0ae6*/ 	.short	0x0800


	//----- nvinfo : EIATTR_PARAM_CBANK
	.align		4
        /*0ae8*/ 	.byte	0x04, 0x0a
        /*0aea*/ 	.short	(.L_55 - .L_54)
	.align		4
.L_54:
        /*0aec*/ 	.word	index@(.nv.constant0._ZN7cutlass13device_kernelINS_4gemm6kernel13GemmUniversalIN4cute5tupleIJiiiiEEENS1_10collective13CollectiveMmaINS1_35MainloopSm100TmaUmmaWarpSpecializedILi10ELi2ELi4ENS5_IJNS4_1CILi4EEENSA_ILi1EEESC_EEEEENS5_IJNSA_ILi256EEENSA_ILi64EEESG_EEENS_6half_tENS5_IJlSC_lEEESI_SJ_NS4_8TiledMMAINS4_8MMA_AtomIJNS4_26SM100_MMA_F16BF16_2x1SM_SSISI_SI_fLi256ELi64ELNS4_4UMMA5MajorE0ELSO_0ELNSN_7ScaleInE0ELSP_0EEEEEENS4_6LayoutINS5_IJSC_SC_SC_EEENS5_IJNSA_ILi0EEESU_SU_EEEEENS5_IJNS4_10UnderscoreESX_SX_EEEEENS4_18SM100_TMA_2SM_LOADENS4_14ComposedLayoutINS4_7SwizzleILi3ELi4ELi3EEENS4_18smem_ptr_flag_bitsILi16EEENSS_INS5_IJNSA_ILi8EEESG_EEENS5_IJSG_SC_EEEEEEEvNS4_8identityENS4_28SM100_TMA_2SM_LOAD_MULTICASTES1A_vS1B_EENS_8epilogue10collective18CollectiveEpilogueINS1E_23Sm100TmaWarpSpecializedILi3ELi2ELi32ELb1ELb0EEEJNS5_IJNSA_ILi128EEESG_SG_EEENS5_IJNSS_IS1J_SC_EENSS_INSA_ILi32EEESC_EEEEESI_SJ_SI_SJ_NS1E_6fusion15FusionCallbacksIS1I_NS1P_17LinearCombinationISI_fSI_fLNS_15FloatRoundStyleE2EEES1K_S1O_JEEENS4_5SM1004TMEM4LOAD26SM100_TMEM_LOAD_32dp32b32xENS4_13SM90_TMA_LOADENS11_INS12_ILi2ELi4ELi3EEES15_NSS_INS5_IJS16_S1M_EEENS5_IJS1M_SC_EEEEEEENS4_39AutoVectorizingCopyWithAssumedAlignmentILi128EEENS4_14SM90_TMA_STOREES24_S26_S26_EEEvvEEEEvNT_6ParamsE)
        /*0af0*/ 	.short	0x0380
        /*0af2*/ 	.short	0x0800


	//----- nvinfo : EIATTR_SW_WAR
	.align		4
.L_55:
        /*0af4*/ 	.byte	0x04, 0x36
        /*0af6*/ 	.short	(.L_57 - .L_56)
.L_56:
        /*0af8*/ 	.word	0x00000008
.L_57:


//--------------------- .nv.callgraph             --------------------------
	.section	.nv.callgraph,"",@"SHT_CUDA_CALLGRAPH"
	.align	4
	.sectionentsize	8
	.align		4
        /*0000*/ 	.word	0x00000000
	.align		4
        /*0004*/ 	.word	0xffffffff
	.align		4
        /*0008*/ 	.word	index@(_ZN7cutlass13device_kernelINS_4gemm6kernel13GemmUniversalIN4cute5tupleIJiiiiEEENS1_10collective13CollectiveMmaINS1_35MainloopSm100TmaUmmaWarpSpecializedILi10ELi2ELi4ENS5_IJNS4_1CILi4EEENSA_ILi1EEESC_EEEEENS5_IJNSA_ILi256EEENSA_ILi64EEESG_EEENS_6half_tENS5_IJlSC_lEEESI_SJ_NS4_8TiledMMAINS4_8MMA_AtomIJNS4_26SM100_MMA_F16BF16_2x1SM_SSISI_SI_fLi256ELi64ELNS4_4UMMA5MajorE0ELSO_0ELNSN_7ScaleInE0ELSP_0EEEEEENS4_6LayoutINS5_IJSC_SC_SC_EEENS5_IJNSA_ILi0EEESU_SU_EEEEENS5_IJNS4_10UnderscoreESX_SX_EEEEENS4_18SM100_TMA_2SM_LOADENS4_14ComposedLayoutINS4_7SwizzleILi3ELi4ELi3EEENS4_18smem_ptr_flag_bitsILi16EEENSS_INS5_IJNSA_ILi8EEESG_EEENS5_IJSG_SC_EEEEEEEvNS4_8identityENS4_28SM100_TMA_2SM_LOAD_MULTICASTES1A_vS1B_EENS_8epilogue10collective18CollectiveEpilogueINS1E_23Sm100TmaWarpSpecializedILi3ELi2ELi32ELb1ELb0EEEJNS5_IJNSA_ILi128EEESG_SG_EEENS5_IJNSS_IS1J_SC_EENSS_INSA_ILi32EEESC_EEEEESI_SJ_SI_SJ_NS1E_6fusion15FusionCallbacksIS1I_NS1P_17LinearCombinationISI_fSI_fLNS_15FloatRoundStyleE2EEES1K_S1O_JEEENS4_5SM1004TMEM4LOAD26SM100_TMEM_LOAD_32dp32b32xENS4_13SM90_TMA_LOADENS11_INS12_ILi2ELi4ELi3EEES15_NSS_INS5_IJS16_S1M_EEENS5_IJS1M_SC_EEEEEEENS4_39AutoVectorizingCopyWithAssumedAlignmentILi128EEENS4_14SM90_TMA_STOREES24_S26_S26_EEEvvEEEEvNT_6ParamsE)
	.align		4
        /*000c*/ 	.word	index@(__assertfail)
	.align		4
        /*0010*/ 	.word	0x00000000
	.align		4
        /*0014*/ 	.word	0xfffffffe
	.align		4
        /*0018*/ 	.word	0x00000000
	.align		4
        /*001c*/ 	.word	0xfffffffd
	.align		4
        /*0020*/ 	.word	0x00000000
	.align		4
        /*0024*/ 	.word	0xfffffffc


//--------------------- .nv.constant4             --------------------------
	.section	.nv.constant4,"a",@progbits
	.align	8
	.align		8
.nv.constant4:
        /*0000*/ 	.dword	__assertfail
	.align		8
        /*0008*/ 	.dword	__unnamed_1
	.align		8
        /*0010*/ 	.dword	__unnamed_2
	.align		8
        /*0018*/ 	.dword	_ZN40_INTERNAL_d6a4b133_4_k_cu_a21f52fd_221494cuda3std3__45__cpo5beginE
	.align		8
        /*0020*/ 	.dword	_ZN40_INTERNAL_d6a4b133_4_k_cu_a21f52fd_221494cuda3std3__45__cpo3endE
	.align		8
        /*0028*/ 	.dword	_ZN40_INTERNAL_d6a4b133_4_k_cu_a21f52fd_221494cuda3std3__45__cpo6cbeginE
	.align		8
        /*0030*/ 	.dword	_ZN40_INTERNAL_d6a4b133_4_k_cu_a21f52fd_221494cuda3std3__45__cpo4cendE
	.align		8
        /*0038*/ 	.dword	_ZN40_INTERNAL_d6a4b133_4_k_cu_a21f52fd_221494cuda3std3__442_GLOBAL__N__d6a4b133_4_k_cu_a21f52fd_221496ignoreE
	.align		8
        /*0040*/ 	.dword	_ZN40_INTERNAL_d6a4b133_4_k_cu_a21f52fd_221494cuda3std3__419piecewise_constructE
	.align		8
        /*0048*/ 	.dword	_ZN40_INTERNAL_d6a4b133_4_k_cu_a21f52fd_221494cuda3std3__48in_placeE
	.align		8
        /*0050*/ 	.dword	_ZN40_INTERNAL_d6a4b133_4_k_cu_a21f52fd_221494cuda3std6ranges3__45__cpo4swapE
	.align		8
        /*0058*/ 	.dword	_ZN40_INTERNAL_d6a4b133_4_k_cu_a21f52fd_221494cuda3std6ranges3__45__cpo9iter_moveE
	.align		8
        /*0060*/ 	.dword	_ZN40_INTERNAL_d6a4b133_4_k_cu_a21f52fd_221494cute7productE
	.align		8
        /*0068*/ 	.dword	_ZN40_INTERNAL_d6a4b133_4_k_cu_a21f52fd_221494cute1_E
	.align		8
        /*0070*/ 	.dword	$str$25
	.align		8
        /*0078*/ 	.dword	$str$26
	.align		8
        /*0080*/ 	.dword	$str$27
	.align		8
        /*0088*/ 	.dword	$str$28


//--------------------- .text._ZN7cutlass13device_kernelINS_4gemm6kernel13GemmUniversalIN4cute5tupleIJiiiiEEENS1_10collective13CollectiveMmaINS1_35MainloopSm100TmaUmmaWarpSpecializedILi10ELi2ELi4ENS5_IJNS4_1CILi4EEENSA_ILi1EEESC_EEEEENS5_IJNSA_ILi256EEENSA_ILi64EEESG_EEENS_6half_tENS5_IJlSC_lEEESI_SJ_NS4_8TiledMMAINS4_8MMA_AtomIJNS4_26SM100_MMA_F16BF16_2x1SM_SSISI_SI_fLi256ELi64ELNS4_4UMMA5MajorE0ELSO_0ELNSN_7ScaleInE0ELSP_0EEEEEENS4_6LayoutINS5_IJSC_SC_SC_EEENS5_IJNSA_ILi0EEESU_SU_EEEEENS5_IJNS4_10UnderscoreESX_SX_EEEEENS4_18SM100_TMA_2SM_LOADENS4_14ComposedLayoutINS4_7SwizzleILi3ELi4ELi3EEENS4_18smem_ptr_flag_bitsILi16EEENSS_INS5_IJNSA_ILi8EEESG_EEENS5_IJSG_SC_EEEEEEEvNS4_8identityENS4_28SM100_TMA_2SM_LOAD_MULTICASTES1A_vS1B_EENS_8epilogue10collective18CollectiveEpilogueINS1E_23Sm100TmaWarpSpecializedILi3ELi2ELi32ELb1ELb0EEEJNS5_IJNSA_ILi128EEESG_SG_EEENS5_IJNSS_IS1J_SC_EENSS_INSA_ILi32EEESC_EEEEESI_SJ_SI_SJ_NS1E_6fusion15FusionCallbacksIS1I_NS1P_17LinearCombinationISI_fSI_fLNS_15FloatRoundStyleE2EEES1K_S1O_JEEENS4_5SM1004TMEM4LOAD26SM100_TMEM_LOAD_32dp32b32xENS4_13SM90_TMA_LOADENS11_INS12_ILi2ELi4ELi3EEES15_NSS_INS5_IJS16_S1M_EEENS5_IJS1M_SC_EEEEEEENS4_39AutoVectorizingCopyWithAssumedAlignmentILi128EEENS4_14SM90_TMA_STOREES24_S26_S26_EEEvvEEEEvNT_6ParamsE --------------------------
	.section	.text._ZN7cutlass13device_kernelINS_4gemm6kernel13GemmUniversalIN4cute5tupleIJiiiiEEENS1_10collective13CollectiveMmaINS1_35MainloopSm100TmaUmmaWarpSpecializedILi10ELi2ELi4ENS5_IJNS4_1CILi4EEENSA_ILi1EEESC_EEEEENS5_IJNSA_ILi256EEENSA_ILi64EEESG_EEENS_6half_tENS5_IJlSC_lEEESI_SJ_NS4_8TiledMMAINS4_8MMA_AtomIJNS4_26SM100_MMA_F16BF16_2x1SM_SSISI_SI_fLi256ELi64ELNS4_4UMMA5MajorE0ELSO_0ELNSN_7ScaleInE0ELSP_0EEEEEENS4_6LayoutINS5_IJSC_SC_SC_EEENS5_IJNSA_ILi0EEESU_SU_EEEEENS5_IJNS4_10UnderscoreESX_SX_EEEEENS4_18SM100_TMA_2SM_LOADENS4_14ComposedLayoutINS4_7SwizzleILi3ELi4ELi3EEENS4_18smem_ptr_flag_bitsILi16EEENSS_INS5_IJNSA_ILi8EEESG_EEENS5_IJSG_SC_EEEEEEEvNS4_8identityENS4_28SM100_TMA_2SM_LOAD_MULTICASTES1A_vS1B_EENS_8epilogue10collective18CollectiveEpilogueINS1E_23Sm100TmaWarpSpecializedILi3ELi2ELi32ELb1ELb0EEEJNS5_IJNSA_ILi128EEESG_SG_EEENS5_IJNSS_IS1J_SC_EENSS_INSA_ILi32EEESC_EEEEESI_SJ_SI_SJ_NS1E_6fusion15FusionCallbacksIS1I_NS1P_17LinearCombinationISI_fSI_fLNS_15FloatRoundStyleE2EEES1K_S1O_JEEENS4_5SM1004TMEM4LOAD26SM100_TMEM_LOAD_32dp32b32xENS4_13SM90_TMA_LOADENS11_INS12_ILi2ELi4ELi3EEES15_NSS_INS5_IJS16_S1M_EEENS5_IJS1M_SC_EEEEEEENS4_39AutoVectorizingCopyWithAssumedAlignmentILi128EEENS4_14SM90_TMA_STOREES24_S26_S26_EEEvvEEEEvNT_6ParamsE,"ax",@progbits
	.align	128
.text._ZN7cutlass13device_kernelINS_4gemm6kernel13GemmUniversalIN4cute5tupleIJiiiiEEENS1_10collective13CollectiveMmaINS1_35MainloopSm100TmaUmmaWarpSpecializedILi10ELi2ELi4ENS5_IJNS4_1CILi4EEENSA_ILi1EEESC_EEEEENS5_IJNSA_ILi256EEENSA_ILi64EEESG_EEENS_6half_tENS5_IJlSC_lEEESI_SJ_NS4_8TiledMMAINS4_8MMA_AtomIJNS4_26SM100_MMA_F16BF16_2x1SM_SSISI_SI_fLi256ELi64ELNS4_4UMMA5MajorE0ELSO_0ELNSN_7ScaleInE0ELSP_0EEEEEENS4_6LayoutINS5_IJSC_SC_SC_EEENS5_IJNSA_ILi0EEESU_SU_EEEEENS5_IJNS4_10UnderscoreESX_SX_EEEEENS4_18SM100_TMA_2SM_LOADENS4_14ComposedLayoutINS4_7SwizzleILi3ELi4ELi3EEENS4_18smem_ptr_flag_bitsILi16EEENSS_INS5_IJNSA_ILi8EEESG_EEENS5_IJSG_SC_EEEEEEEvNS4_8identityENS4_28SM100_TMA_2SM_LOAD_MULTICASTES1A_vS1B_EENS_8epilogue10collective18CollectiveEpilogueINS1E_23Sm100TmaWarpSpecializedILi3ELi2ELi32ELb1ELb0EEEJNS5_IJNSA_ILi128EEESG_SG_EEENS5_IJNSS_IS1J_SC_EENSS_INSA_ILi32EEESC_EEEEESI_SJ_SI_SJ_NS1E_6fusion15FusionCallbacksIS1I_NS1P_17LinearCombinationISI_fSI_fLNS_15FloatRoundStyleE2EEES1K_S1O_JEEENS4_5SM1004TMEM4LOAD26SM100_TMEM_LOAD_32dp32b32xENS4_13SM90_TMA_LOADENS11_INS12_ILi2ELi4ELi3EEES15_NSS_INS5_IJS16_S1M_EEENS5_IJS1M_SC_EEEEEEENS4_39AutoVectorizingCopyWithAssumedAlignmentILi128EEENS4_14SM90_TMA_STOREES24_S26_S26_EEEvvEEEEvNT_6ParamsE:
        .type           _ZN7cutlass13device_kernelINS_4gemm6kernel13GemmUniversalIN4cute5tupleIJiiiiEEENS1_10collective13CollectiveMmaINS1_35MainloopSm100TmaUmmaWarpSpecializedILi10ELi2ELi4ENS5_IJNS4_1CILi4EEENSA_ILi1EEESC_EEEEENS5_IJNSA_ILi256EEENSA_ILi64EEESG_EEENS_6half_tENS5_IJlSC_lEEESI_SJ_NS4_8TiledMMAINS4_8MMA_AtomIJNS4_26SM100_MMA_F16BF16_2x1SM_SSISI_SI_fLi256ELi64ELNS4_4UMMA5MajorE0ELSO_0ELNSN_7ScaleInE0ELSP_0EEEEEENS4_6LayoutINS5_IJSC_SC_SC_EEENS5_IJNSA_ILi0EEESU_SU_EEEEENS5_IJNS4_10UnderscoreESX_SX_EEEEENS4_18SM100_TMA_2SM_LOADENS4_14ComposedLayoutINS4_7SwizzleILi3ELi4ELi3EEENS4_18smem_ptr_flag_bitsILi16EEENSS_INS5_IJNSA_ILi8EEESG_EEENS5_IJSG_SC_EEEEEEEvNS4_8identityENS4_28SM100_TMA_2SM_LOAD_MULTICASTES1A_vS1B_EENS_8epilogue10collective18CollectiveEpilogueINS1E_23Sm100TmaWarpSpecializedILi3ELi2ELi32ELb1ELb0EEEJNS5_IJNSA_ILi128EEESG_SG_EEENS5_IJNSS_IS1J_SC_EENSS_INSA_ILi32EEESC_EEEEESI_SJ_SI_SJ_NS1E_6fusion15FusionCallbacksIS1I_NS1P_17LinearCombinationISI_fSI_fLNS_15FloatRoundStyleE2EEES1K_S1O_JEEENS4_5SM1004TMEM4LOAD26SM100_TMEM_LOAD_32dp32b32xENS4_13SM90_TMA_LOADENS11_INS12_ILi2ELi4ELi3EEES15_NSS_INS5_IJS16_S1M_EEENS5_IJS1M_SC_EEEEEEENS4_39AutoVectorizingCopyWithAssumedAlignmentILi128EEENS4_14SM90_TMA_STOREES24_S26_S26_EEEvvEEEEvNT_6ParamsE,@function
        .size           _ZN7cutlass13device_kernelINS_4gemm6kernel13GemmUniversalIN4cute5tupleIJiiiiEEENS1_10collective13CollectiveMmaINS1_35MainloopSm100TmaUmmaWarpSpecializedILi10ELi2ELi4ENS5_IJNS4_1CILi4EEENSA_ILi1EEESC_EEEEENS5_IJNSA_ILi256EEENSA_ILi64EEESG_EEENS_6half_tENS5_IJlSC_lEEESI_SJ_NS4_8TiledMMAINS4_8MMA_AtomIJNS4_26SM100_MMA_F16BF16_2x1SM_SSISI_SI_fLi256ELi64ELNS4_4UMMA5MajorE0ELSO_0ELNSN_7ScaleInE0ELSP_0EEEEEENS4_6LayoutINS5_IJSC_SC_SC_EEENS5_IJNSA_ILi0EEESU_SU_EEEEENS5_IJNS4_10UnderscoreESX_SX_EEEEENS4_18SM100_TMA_2SM_LOADENS4_14ComposedLayoutINS4_7SwizzleILi3ELi4ELi3EEENS4_18smem_ptr_flag_bitsILi16EEENSS_INS5_IJNSA_ILi8EEESG_EEENS5_IJSG_SC_EEEEEEEvNS4_8identityENS4_28SM100_TMA_2SM_LOAD_MULTICASTES1A_vS1B_EENS_8epilogue10collective18CollectiveEpilogueINS1E_23Sm100TmaWarpSpecializedILi3ELi2ELi32ELb1ELb0EEEJNS5_IJNSA_ILi128EEESG_SG_EEENS5_IJNSS_IS1J_SC_EENSS_INSA_ILi32EEESC_EEEEESI_SJ_SI_SJ_NS1E_6fusion15FusionCallbacksIS1I_NS1P_17LinearCombinationISI_fSI_fLNS_15FloatRoundStyleE2EEES1K_S1O_JEEENS4_5SM1004TMEM4LOAD26SM100_TMEM_LOAD_32dp32b32xENS4_13SM90_TMA_LOADENS11_INS12_ILi2ELi4ELi3EEES15_NSS_INS5_IJS16_S1M_EEENS5_IJS1M_SC_EEEEEEENS4_39AutoVectorizingCopyWithAssumedAlignmentILi128EEENS4_14SM90_TMA_STOREES24_S26_S26_EEEvvEEEEvNT_6ParamsE,(.L_x_194 - _ZN7cutlass13device_kernelINS_4gemm6kernel13GemmUniversalIN4cute5tupleIJiiiiEEENS1_10collective13CollectiveMmaINS1_35MainloopSm100TmaUmmaWarpSpecializedILi10ELi2ELi4ENS5_IJNS4_1CILi4EEENSA_ILi1EEESC_EEEEENS5_IJNSA_ILi256EEENSA_ILi64EEESG_EEENS_6half_tENS5_IJlSC_lEEESI_SJ_NS4_8TiledMMAINS4_8MMA_AtomIJNS4_26SM100_MMA_F16BF16_2x1SM_SSISI_SI_fLi256ELi64ELNS4_4UMMA5MajorE0ELSO_0ELNSN_7ScaleInE0ELSP_0EEEEEENS4_6LayoutINS5_IJSC_SC_SC_EEENS5_IJNSA_ILi0EEESU_SU_EEEEENS5_IJNS4_10UnderscoreESX_SX_EEEEENS4_18SM100_TMA_2SM_LOADENS4_14ComposedLayoutINS4_7SwizzleILi3ELi4ELi3EEENS4_18smem_ptr_flag_bitsILi16EEENSS_INS5_IJNSA_ILi8EEESG_EEENS5_IJSG_SC_EEEEEEEvNS4_8identityENS4_28SM100_TMA_2SM_LOAD_MULTICASTES1A_vS1B_EENS_8epilogue10collective18CollectiveEpilogueINS1E_23Sm100TmaWarpSpecializedILi3ELi2ELi32ELb1ELb0EEEJNS5_IJNSA_ILi128EEESG_SG_EEENS5_IJNSS_IS1J_SC_EENSS_INSA_ILi32EEESC_EEEEESI_SJ_SI_SJ_NS1E_6fusion15FusionCallbacksIS1I_NS1P_17LinearCombinationISI_fSI_fLNS_15FloatRoundStyleE2EEES1K_S1O_JEEENS4_5SM1004TMEM4LOAD26SM100_TMEM_LOAD_32dp32b32xENS4_13SM90_TMA_LOADENS11_INS12_ILi2ELi4ELi3EEES15_NSS_INS5_IJS16_S1M_EEENS5_IJS1M_SC_EEEEEEENS4_39AutoVectorizingCopyWithAssumedAlignmentILi128EEENS4_14SM90_TMA_STOREES24_S26_S26_EEEvvEEEEvNT_6ParamsE)
        .other          _ZN7cutlass13device_kernelINS_4gemm6kernel13GemmUniversalIN4cute5tupleIJiiiiEEENS1_10collective13CollectiveMmaINS1_35MainloopSm100TmaUmmaWarpSpecializedILi10ELi2ELi4ENS5_IJNS4_1CILi4EEENSA_ILi1EEESC_EEEEENS5_IJNSA_ILi256EEENSA_ILi64EEESG_EEENS_6half_tENS5_IJlSC_lEEESI_SJ_NS4_8TiledMMAINS4_8MMA_AtomIJNS4_26SM100_MMA_F16BF16_2x1SM_SSISI_SI_fLi256ELi64ELNS4_4UMMA5MajorE0ELSO_0ELNSN_7ScaleInE0ELSP_0EEEEEENS4_6LayoutINS5_IJSC_SC_SC_EEENS5_IJNSA_ILi0EEESU_SU_EEEEENS5_IJNS4_10UnderscoreESX_SX_EEEEENS4_18SM100_TMA_2SM_LOADENS4_14ComposedLayoutINS4_7SwizzleILi3ELi4ELi3EEENS4_18smem_ptr_flag_bitsILi16EEENSS_INS5_IJNSA_ILi8EEESG_EEENS5_IJSG_SC_EEEEEEEvNS4_8identityENS4_28SM100_TMA_2SM_LOAD_MULTICASTES1A_vS1B_EENS_8epilogue10collective18CollectiveEpilogueINS1E_23Sm100TmaWarpSpecializedILi3ELi2ELi32ELb1ELb0EEEJNS5_IJNSA_ILi128EEESG_SG_EEENS5_IJNSS_IS1J_SC_EENSS_INSA_ILi32EEESC_EEEEESI_SJ_SI_SJ_NS1E_6fusion15FusionCallbacksIS1I_NS1P_17LinearCombinationISI_fSI_fLNS_15FloatRoundStyleE2EEES1K_S1O_JEEENS4_5SM1004TMEM4LOAD26SM100_TMEM_LOAD_32dp32b32xENS4_13SM90_TMA_LOADENS11_INS12_ILi2ELi4ELi3EEES15_NSS_INS5_IJS16_S1M_EEENS5_IJS1M_SC_EEEEEEENS4_39AutoVectorizingCopyWithAssumedAlignmentILi128EEENS4_14SM90_TMA_STOREES24_S26_S26_EEEvvEEEEvNT_6ParamsE,@"STO_CUDA_ENTRY STV_DEFAULT"
_ZN7cutlass13device_kernelINS_4gemm6kernel13GemmUniversalIN4cute5tupleIJiiiiEEENS1_10collective13CollectiveMmaINS1_35MainloopSm100TmaUmmaWarpSpecializedILi10ELi2ELi4ENS5_IJNS4_1CILi4EEENSA_ILi1EEESC_EEEEENS5_IJNSA_ILi256EEENSA_ILi64EEESG_EEENS_6half_tENS5_IJlSC_lEEESI_SJ_NS4_8TiledMMAINS4_8MMA_AtomIJNS4_26SM100_MMA_F16BF16_2x1SM_SSISI_SI_fLi256ELi64ELNS4_4UMMA5MajorE0ELSO_0ELNSN_7ScaleInE0ELSP_0EEEEEENS4_6LayoutINS5_IJSC_SC_SC_EEENS5_IJNSA_ILi0EEESU_SU_EEEEENS5_IJNS4_10UnderscoreESX_SX_EEEEENS4_18SM100_TMA_2SM_LOADENS4_14ComposedLayoutINS4_7SwizzleILi3ELi4ELi3EEENS4_18smem_ptr_flag_bitsILi16EEENSS_INS5_IJNSA_ILi8EEESG_EEENS5_IJSG_SC_EEEEEEEvNS4_8identityENS4_28SM100_TMA_2SM_LOAD_MULTICASTES1A_vS1B_EENS_8epilogue10collective18CollectiveEpilogueINS1E_23Sm100TmaWarpSpecializedILi3ELi2ELi32ELb1ELb0EEEJNS5_IJNSA_ILi128EEESG_SG_EEENS5_IJNSS_IS1J_SC_EENSS_INSA_ILi32EEESC_EEEEESI_SJ_SI_SJ_NS1E_6fusion15FusionCallbacksIS1I_NS1P_17LinearCombinationISI_fSI_fLNS_15FloatRoundStyleE2EEES1K_S1O_JEEENS4_5SM1004TMEM4LOAD26SM100_TMEM_LOAD_32dp32b32xENS4_13SM90_TMA_LOADENS11_INS12_ILi2ELi4ELi3EEES15_NSS_INS5_IJS16_S1M_EEENS5_IJS1M_SC_EEEEEEENS4_39AutoVectorizingCopyWithAssumedAlignmentILi128EEENS4_14SM90_TMA_STOREES24_S26_S26_EEEvvEEEEvNT_6ParamsE:
[----:B------:R-:W1:Y:S01]  /*0000*/  LDC R1, c[0x0][0x37c] ;  /* 0x0000df00ff017b82 */ /* 0x000e620000000800 */
[----:B------:R-:W2:Y:S01]  /*0010*/  S2R R92, SR_TID.X ;  /* 0x00000000005c7919 */ /* 0x000ea20000002100 */
[----:B------:R-:W3:Y:S06]  /*0020*/  LDCU.64 UR8, c[0x0][0x890] ;  /* 0x00011200ff0877ac */ /* 0x000eec0008000a00 */
[----:B------:R-:W4:Y:S01]  /*0030*/  S2UR UR4, SR_CgaCtaId ;  /* 0x00000000000479c3 */ /* 0x000f220000008800 */
[----:B------:R-:W-:Y:S02]  /*0040*/  PRMT R84, RZ, 0x7610, R84 ;  /* 0x00007610ff547816 */ /* 0x000fe40000000054 */
[----:B------:R-:W-:Y:S01]  /*0050*/  ELECT P1, URZ, PT ;  /* 0x0000000000ff782f */ /* 0x000fe20003820000 */
[----:B---3--:R-:W-:-:S04]  /*0060*/  UISETP.NE.U32.AND UP0, UPT, UR8, URZ, UPT ;  /* 0x000000ff0800728c */ /* 0x008fc8000bf05070 */
[----:B------:R-:W-:Y:S02]  /*0070*/  UISETP.NE.AND.EX UP0, UPT, UR9, URZ, UPT, UP0 ;  /* 0x000000ff0900728c */ /* 0x000fe4000bf05300 */
[----:B----4-:R-:W-:Y:S02]  /*0080*/  ULOP3.LUT UR46, UR4, 0x1, URZ, 0xc0, !UPT ;  /* 0x00000001042e7892 */ /* 0x010fe4000f8ec0ff */
[----:B------:R-:W-:Y:S01]  /*0090*/  ULOP3.LUT UR45, UR4, 0x1, URZ, 0x3c, !UPT ;  /* 0x00000001042d7892 */ /* 0x000fe2000f8e3cff */
[----:B--2---:R-:W-:-:S05]  /*00a0*/  SHF.R.U32.HI R85, RZ, 0x5, R92 ;  /* 0x00000005ff557819 */ /* 0x004fca000001165c */
[----:B------:R-:W2:Y:S02]  /*00b0*/  SHFL.IDX PT, R0, R85, RZ, 0x1f ;  /* 0x00001fff55007589 */ /* 0x000ea400000e0000 */
[----:B--2---:R-:W-:Y:S01]  /*00c0*/  R2UR UR20, R0 ;  /* 0x00000000001472ca */ /* 0x004fe200000e0000 */
[----:B-1----:R-:W-:-:S14]  /*00d0*/  BRA.U UP0, `(.L_x_0) ;  /* 0x0000000100307547 */ /* 0x002fdc000b800000 */
[----:B------:R-:W1:Y:S02]  /*00e0*/  LDCU.64 UR4, c[0x0][0x888] ;  /* 0x00011100ff0477ac */ /* 0x000e640008000a00 */
[----:B-1----:R-:W-:-:S04]  /*00f0*/  UISETP.NE.U32.AND UP0, UPT, UR4, URZ, UPT ;  /* 0x000000ff0400728c */ /* 0x002fc8000bf05070 */
[----:B------:R-:W-:-:S09]  /*0100*/  UISETP.NE.AND.EX UP0, UPT, UR5, URZ, UPT, UP0 ;  /* 0x000000ff0500728c */ /* 0x000fd2000bf05300 */
[----:B------:R-:W-:Y:S05]  /*0110*/  BRA.U !UP0, `(.L_x_1) ;  /* 0x0000000108147547 */ /* 0x000fea000b800000 */
[----:B------:R-:W1:Y:S01]  /*0120*/  LDC.64 R2, c[0x0][0x888] ;  /* 0x00022200ff027b82 */ /* 0x000e620000000a00 */
[----:B------:R-:W1:Y:S02]  /*0130*/  LDCU.64 UR4, c[0x0][0x358] ;  /* 0x00006b00ff0477ac */ /* 0x000e640008000a00 */
[----:B-1----:R1:W5:Y:S01]  /*0140*/  LDG.E R41, desc[UR4][R2.64] ;  /* 0x0000000402297981 */ /* 0x002362000c1e1900 */
[----:B------:R-:W-:Y:S01]  /*0150*/  HFMA2 R84, -RZ, RZ, 0, 5.9604644775390625e-08 ;  /* 0x00000001ff547431 */ /* 0x000fe200000001ff */
[----:B------:R-:W-:Y:S05]  /*0160*/  BRA `(.L_x_0) ;  /* 0x00000000000c7947 */ /* 0x000fea0003800000 */
.L_x_1:
[----:B------:R-:W1:Y:S01]  /*0170*/  LDCU UR4, c[0x0][0x880] ;  /* 0x00011000ff0477ac */ /* 0x000e620008000800 */
[----:B------:R-:W-:Y:S01]  /*0180*/  HFMA2 R84, -RZ, RZ, 0, 5.9604644775390625e-08 ;  /* 0x00000001ff547431 */ /* 0x000fe200000001ff */
[----:B-1----:R-:W-:-:S07]  /*0190*/  MOV R41, UR4 ;  /* 0x0000000400297c02 */ /* 0x002fce0008000f00 */
.L_x_0:
[----:B------:R-:W2:Y:S02]  /*01a0*/  LDCU.64 UR4, c[0x0][0x8b0] ;  /* 0x00011600ff0477ac */ /* 0x000ea40008000a00 */
[----:B--2---:R-:W-:-:S04]  /*01b0*/  UISETP.NE.U32.AND UP0, UPT, UR4, URZ, UPT ;  /* 0x000000ff0400728c */ /* 0x004fc8000bf05070 */
[----:B------:R-:W-:-:S09]  /*01c0*/  UISETP.NE.AND.EX UP0, UPT, UR5, URZ, UPT, UP0 ;  /* 0x000000ff0500728c */ /* 0x000fd2000bf05300 */
[----:B------:R-:W-:Y:S05]  /*01d0*/  BRA.U UP0, `(.L_x_2) ;  /* 0x0000000100287547 */ /* 0x000fea000b800000 */
[----:B------:R-:W2:Y:S02]  /*01e0*/  LDCU.64 UR4, c[0x0][0x8a8] ;  /* 0x00011500ff0477ac */ /* 0x000ea40008000a00 */
[----:B--2---:R-:W-:-:S04]  /*01f0*/  UISETP.NE.U32.AND UP0, UPT, UR4, URZ, UPT ;  /* 0x000000ff0400728c */ /* 0x004fc8000bf05070 */
[----:B------:R-:W-:-:S09]  /*0200*/  UISETP.NE.AND.EX UP0, UPT, UR5, URZ, UPT, UP0 ;  /* 0x000000ff0500728c */ /* 0x000fd2000bf05300 */
[----:B------:R-:W-:Y:S05]  /*0210*/  BRA.U !UP0, `(.L_x_3) ;  /* 0x0000000108107547 */ /* 0x000fea000b800000 */
[----:B------:R-:W2:Y:S01]  /*0220*/  LDC.64 R38, c[0x0][0x8a8] ;  /* 0x00022a00ff267b82 */ /* 0x000ea20000000a00 */
[----:B------:R-:W2:Y:S02]  /*0230*/  LDCU.64 UR4, c[0x0][0x358] ;  /* 0x00006b00ff0477ac */ /* 0x000ea40008000a00 */
[----:B--2---:R2:W5:Y:S01]  /*0240*/  LDG.E R38, desc[UR4][R38.64] ;  /* 0x0000000426267981 */ /* 0x004562000c1e1900 */
[----:B------:R-:W-:Y:S05]  /*0250*/  BRA `(.L_x_2) ;  /* 0x0000000000087947 */ /* 0x000fea0003800000 */
.L_x_3:
[----:B------:R-:W2:Y:S02]  /*0260*/  LDCU UR4, c[0x0][0x8a0] ;  /* 0x00011400ff0477ac */ /* 0x000ea40008000800 */
[----:B--2---:R-:W-:Y:S02]  /*0270*/  MOV R38, UR4 ;  /* 0x0000000400267c02 */ /* 0x004fe40008000f00 */
.L_x_2:
[----:B------:R-:W-:Y:S01]  /*0280*/  IMAD.U32 R0, RZ, RZ, UR20 ;  /* 0x00000014ff007e24 */ /* 0x000fe2000f8e00ff */
[----:B------:R-:W-:Y:S04]  /*0290*/  BSSY.RECONVERGENT B0, `(.L_x_4) ;  /* 0x000000c000007945 */ /* 0x000fe80003800200 */
[C---:B------:R-:W-:Y:S02]  /*02a0*/  ISETP.NE.OR P2, PT, R0.reuse, 0x1, !P1 ;  /* 0x000000010000780c */ /* 0x040fe40004f45670 */
[----:B------:R-:W-:-:S11]  /*02b0*/  ISETP.NE.OR P0, PT, R0, 0x3, !P1 ;  /* 0x000000030000780c */ /* 0x000fd60004f05670 */
[----:B------:R-:W-:Y:S05]  /*02c0*/  @P2 BRA `(.L_x_5) ;  /* 0x0000000000202947 */ /* 0x000fea0003800000 */
[----:B------:R-:W3:Y:S02]  /*02d0*/  LDCU.64 UR4, c[0x0][0x348] ;  /* 0x00006900ff0477ac */ /* 0x000ee40008000a00 */
[----:B---3--:R-:W-:Y:S02]  /*02e0*/  UIADD3 UR6, UP1, UPT, UR4, 0x80, URZ ;  /* 0x0000008004067890 */ /* 0x008fe4000ff3e0ff */
[----:B------:R-:W-:Y:S02]  /*02f0*/  UIADD3 UR4, UP0, UPT, UR4, 0x180, URZ ;  /* 0x0000018004047890 */ /* 0x000fe4000ff1e0ff */
[----:B------:R-:W-:Y:S02]  /*0300*/  UIADD3.X UR7, UPT, UPT, URZ, UR5, URZ, UP1, !UPT ;  /* 0x00000005ff077290 */ /* 0x000fe40008ffe4ff */
[----:B------:R-:W-:-:S07]  /*0310*/  UIADD3.X UR5, UPT, UPT, URZ, UR5, URZ, UP0, !UPT ;  /* 0x00000005ff057290 */ /* 0x000fce00087fe4ff */
[----:B------:R3:W-:Y:S02]  /*0320*/  UTMACCTL.PF [UR6] ;  /* 0x00000000060079b9 */ /* 0x0007e40008040000 */
[----:B------:R3:W-:Y:S02]  /*0330*/  UTMACCTL.PF [UR4] ;  /* 0x00000000040079b9 */ /* 0x0007e40008040000 */
[----:B---3--:R-:W-:Y:S01]  /*0340*/  NOP ;  /* 0x0000000000007918 */ /* 0x008fe20000000000 */
.L_x_5:
[----:B------:R-:W-:Y:S05]  /*0350*/  BSYNC.RECONVERGENT B0 ;  /* 0x0000000000007941 */ /* 0x000fea0003800200 */
.L_x_4:
[----:B------:R-:W-:Y:S04]  /*0360*/  BSSY.RECONVERGENT B0, `(.L_x_6) ;  /* 0x000000a000007945 */ /* 0x000fe80003800200 */
        /* <DEDUP_REMOVED lines=9> */
.L_x_7:
[----:B------:R-:W-:Y:S05]  /*0400*/  BSYNC.RECONVERGENT B0 ;  /* 0x0000000000007941 */ /* 0x000fea0003800200 */
.L_x_6:
[----:B------:R-:W3:Y:S01]  /*0410*/  LDCU.64 UR4, c[0x0][0x888] ;  /* 0x00011100ff0477ac */ /* 0x000ee20008000a00 */
[----:B------:R-:W-:Y:S02]  /*0420*/  UISETP.EQ.U32.AND UP2, UPT, UR8, URZ, UPT ;  /* 0x000000ff0800728c */ /* 0x000fe4000bf42070 */
[----:B------:R-:W-:Y:S02]  /*0430*/  UPLOP3.LUT UP4, UPT, UPT, UPT, UPT, 0x80, 0x8 ;  /* 0x000000000008789c */ /* 0x000fe40003f8f070 */
[----:B---3--:R-:W-:-:S04]  /*0440*/  UISETP.NE.U32.AND UP0, UPT, UR4, URZ, UPT ;  /* 0x000000ff0400728c */ /* 0x008fc8000bf05070 */
[----:B------:R-:W-:-:S04]  /*0450*/  UISETP.NE.AND.EX UP1, UPT, UR5, URZ, UPT, UP0 ;  /* 0x000000ff0500728c */ /* 0x000fc8000bf25300 */
[----:B------:R-:W-:-:S04]  /*0460*/  UISETP.EQ.OR.EX UP3, UPT, UR9, URZ, !UP1, UP2 ;  /* 0x000000ff0900728c */ /* 0x000fc8000cf62720 */
[----:B------:R-:W-:-:S06]  /*0470*/  UP2UR UR4, UPR, URZ, 0x8 ;  /* 0x00000008ff047883 */ /* 0x000fcc0008000000 */
[----:B------:R-:W-:Y:S01]  /*0480*/  MOV R88, UR4 ;  /* 0x0000000400587c02 */ /* 0x000fe20008000f00 */
[----:B------:R-:W-:Y:S06]  /*0490*/  BRA.U !UP3, `(.L_x_8) ;  /* 0x000000010b207547 */ /* 0x000fec000b800000 */
[----:B------:R-:W-:Y:S01]  /*04a0*/  UISETP.NE.U32.AND UP2, UPT, UR8, URZ, UPT ;  /* 0x000000ff0800728c */ /* 0x000fe2000bf45070 */
[----:B-----5:R-:W-:Y:S01]  /*04b0*/  FSETP.NEU.AND P0, PT, R41, RZ, PT ;  /* 0x000000ff2900720b */ /* 0x020fe20003f0d000 */
[----:B------:R-:W-:Y:S02]  /*04c0*/  USEL UR4, URZ, 0xffffffff, UP1 ;  /* 0xffffffffff047887 */ /* 0x000fe40008800000 */
[----:B------:R-:W-:-:S10]  /*04d0*/  UISETP.NE.AND.EX UP2, UPT, UR9, URZ, UPT, UP2 ;  /* 0x000000ff0900728c */ /* 0x000fd4000bf45320 */
[----:B------:R-:W-:Y:S01]  /*04e0*/  VOTEU.ANY UP0, P0 ;  /* 0x0000000000ff7886 */ /* 0x000fe20000000100 */
[----:B------:R-:W-:-:S04]  /*04f0*/  @!UP2 USEL UR4, URZ, 0xffffffff, UP0 ;  /* 0xffffffffff04a887 */ /* 0x000fc80008000000 */
[----:B------:R-:W-:-:S04]  /*0500*/  ULOP3.LUT UR4, UR4, 0x1, URZ, 0xc0, !UPT ;  /* 0x0000000104047892 */ /* 0x000fc8000f8ec0ff */
[----:B------:R-:W-:-:S11]  /*0510*/  UISETP.NE.U32.AND UP4, UPT, UR4, 0x1, UPT ;  /* 0x000000010400788c */ /* 0x000fd6000bf85070 */
.L_x_8:
[----:B------:R-:W3:Y:S01]  /*0520*/  SHFL.IDX PT, R0, R85, RZ, 0x1f ;  /* 0x00001fff55007589 */ /* 0x000ee200000e0000 */
[----:B------:R-:W-:-:S04]  /*0530*/  UISETP.NE.AND UP0, UPT, UR20, 0x2, UPT ;  /* 0x000000021400788c */ /* 0x000fc8000bf05270 */
[----:B------:R-:W-:Y:S02]  /*0540*/  UISETP.EQ.AND UP2, UPT, UR46, URZ, !UP0 ;  /* 0x000000ff2e00728c */ /* 0x000fe4000c742270 */
[----:B------:R-:W-:-:S04]  /*0550*/  USEL UR35, URZ, 0x1, UP0 ;  /* 0x00000001ff237887 */ /* 0x000fc80008000000 */
[----:B------:R-:W-:Y:S02]  /*0560*/  PLOP3.LUT P3, PT, P1, PT, UP2, 0x80, 0x8 ;  /* 0x000000000008781c */ /* 0x000fe40000f6f028 */
[----:B---3--:R-:W-:-:S13]  /*0570*/  ISETP.NE.AND P0, PT, R0, RZ, PT ;  /* 0x000000ff0000720c */ /* 0x008fda0003f05270 */
[----:B------:R-:W-:Y:S05]  /*0580*/  @P0 BRA `(.L_x_9) ;  /* 0x0000000000940947 */ /* 0x000fea0003800000 */
[----:B------:R-:W-:Y:S01]  /*0590*/  ELECT P0, URZ, PT ;  /* 0x0000000000ff782f */ /* 0x000fe20003800000 */
[----:B------:R-:W-:-:S12]  /*05a0*/  BSSY.RECONVERGENT B0, `(.L_x_9) ;  /* 0x0000023000007945 */ /* 0x000fd80003800200 */
[----:B------:R-:W-:Y:S05]  /*05b0*/  @!P0 BRA `(.L_x_10) ;  /* 0x0000000000848947 */ /* 0x000fea0003800000 */
[----:B------:R-:W3:Y:S01]  /*05c0*/  S2UR UR5, SR_CgaCtaId ;  /* 0x00000000000579c3 */ /* 0x000ee20000008800 */
[----:B------:R-:W-:Y:S01]  /*05d0*/  UMOV UR4, 0x400 ;  /* 0x0000040000047882 */ /* 0x000fe20000000000 */
[----:B------:R-:W-:Y:S01]  /*05e0*/  UMOV UR8, 0x1 ;  /* 0x0000000100087882 */ /* 0x000fe20000000000 */
[----:B------:R-:W-:Y:S01]  /*05f0*/  UMOV UR6, 0x2 ;  /* 0x0000000200067882 */ /* 0x000fe20000000000 */
[----:B------:R-:W-:-:S04]  /*0600*/  UIADD3 UR8, UPT, UPT, -UR8, 0x100000, URZ ;  /* 0x0010000008087890 */ /* 0x000fc8000fffe1ff */
[----:B------:R-:W-:Y:S02]  /*0610*/  USHF.L.U32 UR9, UR8, 0xb, URZ ;  /* 0x0000000b08097899 */ /* 0x000fe400080006ff */
[----:B------:R-:W-:Y:S02]  /*0620*/  USHF.L.U32 UR8, UR8, 0x1, URZ ;  /* 0x0000000108087899 */ /* 0x000fe400080006ff */
[----:B------:R-:W-:-:S04]  /*0630*/  UIADD3 UR6, UPT, UPT, -UR6, 0x100000, URZ ;  /* 0x0010000006067890 */ /* 0x000fc8000fffe1ff */
[----:B------:R-:W-:Y:S02]  /*0640*/  USHF.L.U32 UR7, UR6, 0xb, URZ ;  /* 0x0000000b06077899 */ /* 0x000fe400080006ff */
[----:B------:R-:W-:Y:S02]  /*0650*/  USHF.L.U32 UR6, UR6, 0x1, URZ ;  /* 0x0000000106067899 */ /* 0x000fe400080006ff */
[----:B---3--:R-:W-:Y:S01]  /*0660*/  ULEA UR4, UR5, UR4, 0x18 ;  /* 0x0000000405047291 */ /* 0x008fe2000f8ec0ff */
[----:B------:R-:W3:Y:S11]  /*0670*/  FENCE.VIEW.ASYNC.S ;  /* 0x00000000000073c6 */ /* 0x000ef60000000000 */
[----:B---3--:R3:W4:Y:S01]  /*0680*/  SYNCS.EXCH.64 URZ, [UR4], UR8 ;  /* 0x0000000804ff75b2 */ /* 0x0087220008000100 */
[----:B------:R3:W1:Y:S01]  /*0690*/  SYNCS.EXCH.64 URZ, [UR4+0x50], UR6 ;  /* 0x0000500604ff75b2 */ /* 0x0006620008000100 */
        /* <DEDUP_REMOVED lines=17> */
[----:B------:R3:W1:Y:S02]  /*07b0*/  SYNCS.EXCH.64 URZ, [UR4+0x98], UR6 ;  /* 0x0000980604ff75b2 */ /* 0x0006640008000100 */
[----:B---3--:R-:W-:Y:S01]  /*07c0*/  NOP ;  /* 0x0000000000007918 */ /* 0x008fe20000000000 */
.L_x_10:
[----:B------:R-:W-:Y:S05]  /*07d0*/  BSYNC.RECONVERGENT B0 ;  /* 0x0000000000007941 */ /* 0x000fea0003800200 */
.L_x_9:
[----:B------:R-:W3:Y:S01]  /*07e0*/  SHFL.IDX PT, R0, R85, RZ, 0x1f ;  /* 0x00001fff55007589 */ /* 0x000ee200000e0000 */
[----:B------:R-:W-:Y:S01]  /*07f0*/  NOP ;  /* 0x0000000000007918 */ /* 0x000fe20000000000 */
[----:B---3--:R-:W-:-:S13]  /*0800*/  ISETP.NE.AND P0, PT, R0, 0x1, PT ;  /* 0x000000010000780c */ /* 0x008fda0003f05270 */
[----:B------:R-:W-:Y:S05]  /*0810*/  @P0 BRA `(.L_x_11) ;  /* 0x0000000000500947 */ /* 0x000fea0003800000 */
        /* <DEDUP_REMOVED lines=9> */
[----:B------:R-:W-:Y:S01]  /*08b0*/  USHF.L.U32 UR6, UR6, 0x1, URZ ;  /* 0x0000000106067899 */ /* 0x000fe200080006ff */
[----:B------:R-:W-:Y:S01]  /*08c0*/  ELECT P0, URZ, PT ;  /* 0x0000000000ff782f */ /* 0x000fe20003800000 */
[----:B---3--:R-:W-:Y:S01]  /*08d0*/  ULEA UR4, UR5, UR4, 0x18 ;  /* 0x0000000405047291 */ /* 0x008fe2000f8ec0ff */
[----:B------:R-:W3:Y:S11]  /*08e0*/  FENCE.VIEW.ASYNC.S ;  /* 0x00000000000073c6 */ /* 0x000ef60000000000 */
[----:B---3--:R3:W1:Y:S01]  /*08f0*/  SYNCS.EXCH.64 URZ, [UR4+0xa0], UR8 ;  /* 0x0000a00804ff75b2 */ /* 0x0086620008000100 */
[----:B------:R3:W1:Y:S01]  /*0900*/  SYNCS.EXCH.64 URZ, [UR4+0xb8], UR6 ;  /* 0x0000b80604ff75b2 */ /* 0x0006620008000100 */
[----:B------:R3:W1:Y:S01]  /*0910*/  SYNCS.EXCH.64 URZ, [UR4+0xa8], UR8 ;  /* 0x0000a80804ff75b2 */ /* 0x0006620008000100 */
[----:B------:R3:W1:Y:S01]  /*0920*/  SYNCS.EXCH.64 URZ, [UR4+0xc0], UR6 ;  /* 0x0000c00604ff75b2 */ /* 0x0006620008000100 */
[----:B------:R3:W1:Y:S01]  /*0930*/  SYNCS.EXCH.64 URZ, [UR4+0xb0], UR8 ;  /* 0x0000b00804ff75b2 */ /* 0x0006620008000100 */
[----:B------:R3:W1:Y:S01]  /*0940*/  SYNCS.EXCH.64 URZ, [UR4+0xc8], UR6 ;  /* 0x0000c80604ff75b2 */ /* 0x0006620008000100 */
[----:B------:R-:W-:Y:S01]  /*0950*/  NOP ;  /* 0x0000000000007918 */ /* 0x000fe20000000000 */
.L_x_11:
[----:B------:R-:W2:Y:S01]  /*0960*/  SHFL.IDX PT, R0, R85, RZ, 0x1f ;  /* 0x00001fff55007589 */ /* 0x000ea200000e0000 */
[----:B------:R-:W-:Y:S01]  /*0970*/  NOP ;  /* 0x0000000000007918 */ /* 0x000fe20000000000 */
[----:B--2---:R-:W-:-:S13]  /*0980*/  ISETP.NE.AND P0, PT, R0, 0x3, PT ;  /* 0x000000030000780c */ /* 0x004fda0003f05270 */
[----:B------:R-:W-:Y:S05]  /*0990*/  @P0 BRA `(.L_x_12) ;  /* 0x0000000000300947 */ /* 0x000fea0003800000 */
[----:B------:R-:W2:Y:S01]  /*09a0*/  S2UR UR5, SR_CgaCtaId ;  /* 0x00000000000579c3 */ /* 0x000ea20000008800 */
[----:B---3--:R-:W-:Y:S01]  /*09b0*/  UMOV UR6, 0x400 ;  /* 0x0000040000067882 */ /* 0x008fe20000000000 */
[----:B------:R-:W-:Y:S01]  /*09c0*/  UMOV UR4, 0x20 ;  /* 0x0000002000047882 */ /* 0x000fe20000000000 */
[----:B------:R-:W-:Y:S01]  /*09d0*/  ELECT P0, URZ, PT ;  /* 0x0000000000ff782f */ /* 0x000fe20003800000 */
[----:B--2---:R-:W-:Y:S02]  /*09e0*/  ULEA UR6, UR5, UR6, 0x18 ;  /* 0x0000000605067291 */ /* 0x004fe4000f8ec0ff */
[----:B------:R-:W-:-:S04]  /*09f0*/  UIADD3 UR4, UPT, UPT, -UR4, 0x100000, URZ ;  /* 0x0010000004047890 */ /* 0x000fc8000fffe1ff */
[----:B------:R-:W-:Y:S02]  /*0a00*/  USHF.L.U32 UR5, UR4, 0xb, URZ ;  /* 0x0000000b04057899 */ /* 0x000fe400080006ff */
[----:B------:R-:W-:Y:S01]  /*0a10*/  USHF.L.U32 UR4, UR4, 0x1, URZ ;  /* 0x0000000104047899 */ /* 0x000fe200080006ff */
[----:B------:R-:W2:Y:S11]  /*0a20*/  FENCE.VIEW.ASYNC.S ;  /* 0x00000000000073c6 */ /* 0x000eb60000000000 */
[----:B--2---:R2:W3:Y:S01]  /*0a30*/  SYNCS.EXCH.64 URZ, [UR6+0xd0], UR4 ;  /* 0x0000d00406ff75b2 */ /* 0x0044e20008000100 */
[----:B------:R2:W1:Y:S01]  /*0a40*/  SYNCS.EXCH.64 URZ, [UR6+0xd8], UR4 ;  /* 0x0000d80406ff75b2 */ /* 0x0004620008000100 */
[----:B------:R-:W-:Y:S01]  /*0a50*/  NOP ;  /* 0x0000000000007918 */ /* 0x000fe20000000000 */
.L_x_12:
[----:B------:R-:W4:Y:S01]  /*0a60*/  SHFL.IDX PT, R0, R85, RZ, 0x1f ;  /* 0x00001fff55007589 */ /* 0x000f2200000e0000 */
[----:B------:R-:W-:Y:S01]  /*0a70*/  NOP ;  /* 0x0000000000007918 */ /* 0x000fe20000000000 */
[----:B----4-:R-:W-:-:S13]  /*0a80*/  ISETP.NE.AND P0, PT, R0, 0x4, PT ;  /* 0x000000040000780c */ /* 0x010fda0003f05270 */
[----:B------:R-:W-:Y:S05]  /*0a90*/  @P0 BRA `(.L_x_13) ;  /* 0x00000000004c0947 */ /* 0x000fea0003800000 */
[----:B--2---:R-:W2:Y:S01]  /*0aa0*/  S2UR UR5, SR_CgaCtaId ;  /* 0x00000000000579c3 */ /* 0x004ea20000008800 */
[----:B---3--:R-:W-:Y:S01]  /*0ab0*/  UMOV UR4, 0x3a0 ;  /* 0x000003a000047882 */ /* 0x008fe20000000000 */
[----:B------:R-:W-:Y:S01]  /*0ac0*/  UMOV UR6, 0x400 ;  /* 0x0000040000067882 */ /* 0x000fe20000000000 */
[----:B------:R-:W-:Y:S01]  /*0ad0*/  USEL UR4, UR4, 0x320, UP4 ;  /* 0x0000032004047887 */ /* 0x000fe2000a000000 */
[----:B------:R-:W-:Y:S01]  /*0ae0*/  UMOV UR8, 0x1 ;  /* 0x0000000100087882 */ /* 0x000fe20000000000 */
[----:B------:R-:W-:Y:S01]  /*0af0*/  ELECT P0, URZ, PT ;  /* 0x0000000000ff782f */ /* 0x000fe20003800000 */
[----:B------:R-:W-:-:S04]  /*0b00*/  UIADD3 UR8, UPT, UPT, -UR8, 0x100000, URZ ;  /* 0x0010000008087890 */ /* 0x000fc8000fffe1ff */
[----:B------:R-:W-:Y:S02]  /*0b10*/  USHF.L.U32 UR9, UR8, 0xb, URZ ;  /* 0x0000000b08097899 */ /* 0x000fe400080006ff */
[----:B------:R-:W-:Y:S02]  /*0b20*/  USHF.L.U32 UR8, UR8, 0x1, URZ ;  /* 0x0000000108087899 */ /* 0x000fe400080006ff */
[----:B--2---:R-:W-:Y:S02]  /*0b30*/  ULEA UR6, UR5, UR6, 0x18 ;  /* 0x0000000605067291 */ /* 0x004fe4000f8ec0ff */
[----:B------:R-:W-:-:S04]  /*0b40*/  UIADD3 UR4, UPT, UPT, -UR4, 0x100000, URZ ;  /* 0x0010000004047890 */ /* 0x000fc8000fffe1ff */
[----:B------:R-:W-:Y:S02]  /*0b50*/  USHF.L.U32 UR5, UR4, 0xb, URZ ;  /* 0x0000000b04057899 */ /* 0x000fe400080006ff */
[----:B------:R-:W-:Y:S01]  /*0b60*/  USHF.L.U32 UR4, UR4, 0x1, URZ ;  /* 0x0000000104047899 */ /* 0x000fe200080006ff */
[----:B------:R-:W2:Y:S03]  /*0b70*/  FENCE.VIEW.ASYNC.S ;  /* 0x00000000000073c6 */ /* 0x000ea60000000000 */
[----:B--2---:R4:W2:Y:S08]  /*0b80*/  SYNCS.EXCH.64 URZ, [UR6+0xe0], UR8 ;  /* 0x0000e00806ff75b2 */ /* 0x0048b00008000100 */
[----:B------:R4:W3:Y:S01]  /*0b90*/  SYNCS.EXCH.64 URZ, [UR6+0xf0], UR4 ;  /* 0x0000f00406ff75b2 */ /* 0x0008e20008000100 */
[----:B------:R4:W1:Y:S01]  /*0ba0*/  SYNCS.EXCH.64 URZ, [UR6+0xe8], UR8 ;  /* 0x0000e80806ff75b2 */ /* 0x0008620008000100 */
[----:B------:R4:W1:Y:S02]  /*0bb0*/  SYNCS.EXCH.64 URZ, [UR6+0xf8], UR4 ;  /* 0x0000f80406ff75b2 */ /* 0x0008640008000100 */
[----:B----4-:R-:W-:Y:S01]  /*0bc0*/  NOP ;  /* 0x0000000000007918 */ /* 0x010fe20000000000 */
.L_x_13:
[----:B------:R-:W4:Y:S01]  /*0bd0*/  SHFL.IDX PT, R0, R85, RZ, 0x1f ;  /* 0x00001fff55007589 */ /* 0x000f2200000e0000 */
[----:B------:R-:W-:Y:S01]  /*0be0*/  NOP ;  /* 0x0000000000007918 */ /* 0x000fe20000000000 */
[----:B----4-:R-:W-:-:S13]  /*0bf0*/  ISETP.NE.AND P0, PT, R0, 0x5, PT ;  /* 0x000000050000780c */ /* 0x010fda0003f05270 */
[----:B------:R-:W-:Y:S05]  /*0c00*/  @P0 BRA `(.L_x_14) ;  /* 0x0000000000580947 */ /* 0x000fea0003800000 */
[----:B--2---:R-:W2:Y:S01]  /*0c10*/  S2UR UR5, SR_CgaCtaId ;  /* 0x00000000000579c3 */ /* 0x004ea20000008800 */
[----:B---3--:R-:W-:Y:S01]  /*0c20*/  UMOV UR4, 0x400 ;  /* 0x0000040000047882 */ /* 0x008fe20000000000 */
        /* <DEDUP_REMOVED lines=9> */
[----:B--2---:R-:W-:Y:S01]  /*0cc0*/  ULEA UR4, UR5, UR4, 0x18 ;  /* 0x0000000405047291 */ /* 0x004fe2000f8ec0ff */
[----:B------:R-:W2:Y:S11]  /*0cd0*/  FENCE.VIEW.ASYNC.S ;  /* 0x00000000000073c6 */ /* 0x000eb60000000000 */
[----:B--2---:R4:W2:Y:S01]  /*0ce0*/  SYNCS.EXCH.64 URZ, [UR4+0x100], UR6 ;  /* 0x0001000604ff75b2 */ /* 0x0048a20008000100 */
[----:B------:R4:W3:Y:S01]  /*0cf0*/  SYNCS.EXCH.64 URZ, [UR4+0x120], UR8 ;  /* 0x0001200804ff75b2 */ /* 0x0008e20008000100 */
[----:B------:R4:W1:Y:S01]  /*0d00*/  SYNCS.EXCH.64 URZ, [UR4+0x108], UR6 ;  /* 0x0001080604ff75b2 */ /* 0x0008620008000100 */
[----:B------:R4:W1:Y:S01]  /*0d10*/  SYNCS.EXCH.64 URZ, [UR4+0x128], UR8 ;  /* 0x0001280804ff75b2 */ /* 0x0008620008000100 */
[----:B------:R4:W1:Y:S01]  /*0d20*/  SYNCS.EXCH.64 URZ, [UR4+0x110], UR6 ;  /* 0x0001100604ff75b2 */ /* 0x0008620008000100 */
[----:B------:R4:W1:Y:S01]  /*0d30*/  SYNCS.EXCH.64 URZ, [UR4+0x130], UR8 ;  /* 0x0001300804ff75b2 */ /* 0x0008620008000100 */
[----:B------:R4:W1:Y:S01]  /*0d40*/  SYNCS.EXCH.64 URZ, [UR4+0x118], UR6 ;  /* 0x0001180604ff75b2 */ /* 0x0008620008000100 */
[----:B------:R4:W1:Y:S02]  /*0d50*/  SYNCS.EXCH.64 URZ, [UR4+0x138], UR8 ;  /* 0x0001380804ff75b2 */ /* 0x0008640008000100 */
[----:B----4-:R-:W-:Y:S01]  /*0d60*/  NOP ;  /* 0x0000000000007918 */ /* 0x010fe20000000000 */
.L_x_14:
[----:B------:R-:W4:Y:S01]  /*0d70*/  SHFL.IDX PT, R0, R85, RZ, 0x1f ;  /* 0x00001fff55007589 */ /* 0x000f2200000e0000 */
[----:B------:R-:W-:Y:S01]  /*0d80*/  ISETP.NE.OR P1, PT, RZ, UR20, !P1 ;  /* 0x00000014ff007c0c */ /* 0x000fe2000cf25670 */
[----:B------:R-:W-:Y:S01]  /*0d90*/  NOP ;  /* 0x0000000000007918 */ /* 0x000fe20000000000 */
[----:B----4-:R-:W-:-:S13]  /*0da0*/  ISETP.NE.AND P0, PT, R0, 0x3, PT ;  /* 0x000000030000780c */ /* 0x010fda0003f05270 */
[----:B------:R-:W-:Y:S05]  /*0db0*/  @P0 BRA `(.L_x_15) ;  /* 0x0000000000380947 */ /* 0x000fea0003800000 */
[----:B--2---:R-:W2:Y:S01]  /*0dc0*/  S2UR UR5, SR_CgaCtaId ;  /* 0x00000000000579c3 */ /* 0x004ea20000008800 */
[----:B---3--:R-:W-:Y:S01]  /*0dd0*/  UMOV UR4, 0x400 ;  /* 0x0000040000047882 */ /* 0x008fe20000000000 */
[----:B------:R-:W-:Y:S01]  /*0de0*/  UMOV UR6, 0x20 ;  /* 0x0000002000067882 */ /* 0x000fe20000000000 */
[----:B------:R-:W-:Y:S01]  /*0df0*/  ELECT P0, URZ, PT ;  /* 0x0000000000ff782f */ /* 0x000fe20003800000 */
[----:B------:R-:W-:-:S04]  /*0e00*/  UIADD3 UR6, UPT, UPT, -UR6, 0x100000, URZ ;  /* 0x0010000006067890 */ /* 0x000fc8000fffe1ff */
[----:B------:R-:W-:Y:S02]  /*0e10*/  USHF.L.U32 UR7, UR6, 0xb, URZ ;  /* 0x0000000b06077899 */ /* 0x000fe400080006ff */
[----:B------:R-:W-:Y:S02]  /*0e20*/  USHF.L.U32 UR6, UR6, 0x1, URZ ;  /* 0x0000000106067899 */ /* 0x000fe400080006ff */
[----:B--2---:R-:W-:Y:S01]  /*0e30*/  ULEA UR4, UR5, UR4, 0x18 ;  /* 0x0000000405047291 */ /* 0x004fe2000f8ec0ff */
[----:B------:R-:W2:Y:S11]  /*0e40*/  FENCE.VIEW.ASYNC.S ;  /* 0x00000000000073c6 */ /* 0x000eb60000000000 */
[----:B--2---:R4:W2:Y:S01]  /*0e50*/  SYNCS.EXCH.64 URZ, [UR4+0x140], UR6 ;  /* 0x0001400604ff75b2 */ /* 0x0048a20008000100 */
[----:B------:R4:W3:Y:S01]  /*0e60*/  SYNCS.EXCH.64 URZ, [UR4+0x150], UR6 ;  /* 0x0001500604ff75b2 */ /* 0x0008e20008000100 */
[----:B------:R4:W1:Y:S01]  /*0e70*/  SYNCS.EXCH.64 URZ, [UR4+0x148], UR6 ;  /* 0x0001480604ff75b2 */ /* 0x0008620008000100 */
[----:B------:R4:W1:Y:S02]  /*0e80*/  SYNCS.EXCH.64 URZ, [UR4+0x158], UR6 ;  /* 0x0001580604ff75b2 */ /* 0x0008640008000100 */
[----:B----4-:R-:W-:Y:S01]  /*0e90*/  NOP ;  /* 0x0000000000007918 */ /* 0x010fe20000000000 */
.L_x_15:
[----:B---3--:R-:W3:Y:S01]  /*0ea0*/  S2UR UR7, SR_CgaCtaId ;  /* 0x00000000000779c3 */ /* 0x008ee20000008800 */
[----:B------:R-:W-:Y:S01]  /*0eb0*/  VOTEU.ALL UP0, P1 ;  /* 0x0000000000ff7886 */ /* 0x000fe20000800000 */
[----:B--2---:R-:W-:Y:S01]  /*0ec0*/  UMOV UR4, 0x20 ;  /* 0x0000002000047882 */ /* 0x004fe20000000000 */
[----:B------:R-:W-:Y:S01]  /*0ed0*/  NOP ;  /* 0x0000000000007918 */ /* 0x000fe20000000000 */
[----:B-1----:R-:W-:Y:S01]  /*0ee0*/  LOP3.LUT R3, R92, 0x1f, RZ, 0xc0, !PT ;  /* 0x0000001f5c037812 */ /* 0x002fe200078ec0ff */
[----:B------:R-:W-:Y:S01]  /*0ef0*/  UISETP.NE.AND UP5, UPT, UR20, URZ, UPT ;  /* 0x000000ff1400728c */ /* 0x000fe2000bfa5270 */
[----:B------:R-:W-:Y:S01]  /*0f00*/  @!UP0 UMOV UR6, 0x400 ;  /* 0x0000040000068882 */ /* 0x000fe20000000000 */
[----:B------:R-:W-:-:S04]  /*0f10*/  @!UP0 UIADD3 UR4, UPT, UPT, -UR4, 0x100000, URZ ;  /* 0x0010000004048890 */ /* 0x000fc8000fffe1ff */
[----:B------:R-:W-:Y:S02]  /*0f20*/  @!UP0 USHF.L.U32 UR5, UR4, 0xb, URZ ;  /* 0x0000000b04058899 */ /* 0x000fe400080006ff */
[----:B------:R-:W-:Y:S02]  /*0f30*/  @!UP0 USHF.L.U32 UR4, UR4, 0x1, URZ ;  /* 0x0000000104048899 */ /* 0x000fe400080006ff */
[----:B---3--:R-:W-:Y:S01]  /*0f40*/  @!UP0 ULEA UR6, UR7, UR6, 0x18 ;  /* 0x0000000607068291 */ /* 0x008fe2000f8ec0ff */
[----:B------:R-:W1:Y:S01]  /*0f50*/  LDCU UR7, c[0x0][0x36c] ;  /* 0x00006d80ff0777ac */ /* 0x000e620008000800 */
[----:B------:R-:W-:Y:S01]  /*0f60*/  VOTEU.ALL UP0, P1 ;  /* 0x0000000000ff7886 */ /* 0x000fe20000800000 */
[----:B------:R-:W2:Y:S09]  /*0f70*/  FENCE.VIEW.ASYNC.S ;  /* 0x00000000000073c6 */ /* 0x000eb20000000000 */
[----:B--2---:R2:W3:Y:S01]  /*0f80*/  @!UP0 SYNCS.EXCH.64 URZ, [UR6+0x160], UR4 ;  /* 0x0001600406ff85b2 */ /* 0x0044e20008000100 */
[----:B-1----:R-:W-:-:S09]  /*0f90*/  UISETP.EQ.U32.AND UP6, UPT, UR7, 0x1, UPT ;  /* 0x000000010700788c */ /* 0x002fd2000bfc2070 */
[----:B--2---:R-:W-:Y:S05]  /*0fa0*/  BRA.U !UP6, `(.L_x_16) ;  /* 0x000000010e087547 */ /* 0x004fea000b800000 */
[----:B---3--:R-:W-:Y:S01]  /*0fb0*/  UCGABAR_ARV ;  /* 0x00000000000079c7 */ /* 0x008fe20008000000 */
[----:B------:R-:W-:Y:S05]  /*0fc0*/  BRA `(.L_x_17) ;  /* 0x0000000000047947 */ /* 0x000fea0003800000 */
.L_x_16:
[----:B---3--:R-:W-:Y:S01]  /*0fd0*/  NOP ;  /* 0x0000000000007918 */ /* 0x008fe20000000000 */
.L_x_17:
[----:B------:R-:W1:Y:S01]  /*0fe0*/  S2UR UR22, SR_CTAID.X ;  /* 0x00000000001679c3 */ /* 0x000e620000002500 */
[----:B------:R-:W-:-:S05]  /*0ff0*/  CS2R.32 R87, SR_CgaSize ;  /* 0x0000000000577805 */ /* 0x000fca0000008a00 */
[----:B------:R-:W-:-:S05]  /*1000*/  IMAD R87, R87, -0xa0, RZ ;  /* 0xffffff6057577824 */ /* 0x000fca00078e02ff */
[----:B------:R-:W-:-:S14]  /*1010*/  R2UR UR5, R87 ;  /* 0x00000000570572ca */ /* 0x000fdc00000e0000 */
[----:B------:R-:W2:Y:S01]  /*1020*/  LDCU UR5, c[0x0][UR5+0x2b0] ;  /* 0x00005600050577ac */ /* 0x000ea20008000800 */
[----:B------:R-:W-:-:S05]  /*1030*/  CS2R.32 R87, SR_CgaSize ;  /* 0x0000000000577805 */ /* 0x000fca0000008a00 */
[----:B------:R-:W-:-:S05]  /*1040*/  IMAD R87, R87, -0xa0, RZ ;  /* 0xffffff6057577824 */ /* 0x000fca00078e02ff */
[----:B------:R-:W-:-:S14]  /*1050*/  R2UR UR4, R87 ;  /* 0x00000000570472ca */ /* 0x000fdc00000e0000 */
[----:B------:R-:W3:Y:S01]  /*1060*/  LDCU UR4, c[0x0][UR4+0x2b4] ;  /* 0x00005680040477ac */ /* 0x000ee20008000800 */
[----:B------:R-:W4:Y:S01]  /*1070*/  S2UR UR33, SR_CTAID.Y ;  /* 0x00000000002179c3 */ /* 0x000f220000002600 */
[----:B------:R-:W-:-:S05]  /*1080*/  CS2R.32 R87, SR_CgaSize ;  /* 0x0000000000577805 */ /* 0x000fca0000008a00 */
[----:B------:R-:W-:-:S05]  /*1090*/  IMAD R87, R87, -0xa0, RZ ;  /* 0xffffff6057577824 */ /* 0x000fca00078e02ff */
[----:B------:R-:W-:-:S14]  /*10a0*/  R2UR UR7, R87 ;  /* 0x00000000570772ca */ /* 0x000fdc00000e0000 */
[----:B------:R-:W3:Y:S01]  /*10b0*/  LDCU UR7, c[0x0][UR7+0x2a0] ;  /* 0x00005400070777ac */ /* 0x000ee20008000800 */
[----:B------:R-:W-:-:S05]  /*10c0*/  CS2R.32 R87, SR_CgaSize ;  /* 0x0000000000577805 */ /* 0x000fca0000008a00 */
[----:B------:R-:W-:-:S05]  /*10d0*/  IMAD R87, R87, -0xa0, RZ ;  /* 0xffffff6057577824 */ /* 0x000fca00078e02ff */
[----:B------:R-:W-:-:S14]  /*10e0*/  R2UR UR8, R87 ;  /* 0x00000000570872ca */ /* 0x000fdc00000e0000 */
[----:B------:R-:W3:Y:S01]  /*10f0*/  LDCU UR8, c[0x0][UR8+0x2a4] ;  /* 0x00005480080877ac */ /* 0x000ee20008000800 */
[----:B------:R-:W3:Y:S01]  /*1100*/  S2UR UR9, SR_CgaCtaId ;  /* 0x00000000000979c3 */ /* 0x000ee20000008800 */
[----:B------:R-:W-:Y:S01]  /*1110*/  UISETP.GT.U32.AND UP0, UPT, UR46, 0xffff, UPT ;  /* 0x0000ffff2e00788c */ /* 0x000fe2000bf04070 */
[----:B------:R-:W3:Y:S01]  /*1120*/  LDCU UR21, c[0x0][0xb24] ;  /* 0x00016480ff1577ac */ /* 0x000ee20008000800 */
[----:B------:R-:W3:Y:S01]  /*1130*/  LDCU UR42, c[0x0][0xb24] ;  /* 0x00016480ff2a77ac */ /* 0x000ee20008000800 */
[----:B-1----:R-:W-:Y:S01]  /*1140*/  I2FP.F32.U32 R2, UR22 ;  /* 0x0000001600027c45 */ /* 0x002fe20008201000 */
[----:B------:R-:W1:Y:S04]  /*1150*/  LDCU UR26, c[0x0][0xb30] ;  /* 0x00016600ff1a77ac */ /* 0x000e680008000800 */
[----:B--2---:R-:W-:Y:S01]  /*1160*/  FMUL R2, R2, UR5 ;  /* 0x0000000502027c20 */ /* 0x004fe20008400000 */
[----:B------:R-:W-:Y:S01]  /*1170*/  USEL UR5, UR46, 0xffff, !UP0 ;  /* 0x0000ffff2e057887 */ /* 0x000fe2000c000000 */
[----:B----4-:R-:W-:-:S04]  /*1180*/  I2FP.F32.U32 R0, UR33 ;  /* 0x0000002100007c45 */ /* 0x010fc80008201000 */
[----:B------:R-:W2:Y:S01]  /*1190*/  F2I.U32.TRUNC.NTZ R2, R2 ;  /* 0x0000000200027305 */ /* 0x000ea2000020f000 */
[----:B------:R-:W-:Y:S01]  /*11a0*/  ULOP3.LUT UR24, UR5, 0xffff, URZ, 0xc0, !UPT ;  /* 0x0000ffff05187892 */ /* 0x000fe2000f8ec0ff */
[----:B---3--:R-:W-:Y:S01]  /*11b0*/  FMUL R0, R0, UR4 ;  /* 0x0000000400007c20 */ /* 0x008fe20008400000 */
[----:B------:R-:W-:-:S05]  /*11c0*/  USHF.L.U32 UR28, UR9, 0x9, URZ ;  /* 0x00000009091c7899 */ /* 0x000fca00080006ff */
[----:B------:R-:W3:Y:S01]  /*11d0*/  F2I.U32.TRUNC.NTZ R0, R0 ;  /* 0x0000000000007305 */ /* 0x000ee2000020f000 */
[----:B--2---:R-:W-:Y:S02]  /*11e0*/  R2UR UR4, R2 ;  /* 0x00000000020472ca */ /* 0x004fe400000e0000 */
[----:B------:R-:W-:Y:S02]  /*11f0*/  PRMT R2, RZ, 0x7610, R2 ;  /* 0x00007610ff027816 */ /* 0x000fe40000000002 */
[----:B---3--:R-:W-:Y:S02]  /*1200*/  R2UR UR6, R0 ;  /* 0x00000000000672ca */ /* 0x008fe400000e0000 */
[----:B------:R-:W-:-:S07]  /*1210*/  PRMT R0, RZ, 0x7610, R0 ;  /* 0x00007610ff007816 */ /* 0x000fce0000000000 */
[----:B------:R-:W-:-:S04]  /*1220*/  UIADD3 UR5, UPT, UPT, -UR4, URZ, URZ ;  /* 0x000000ff04057290 */ /* 0x000fc8000fffe1ff */
[----:B------:R-:W-:Y:S02]  /*1230*/  UIMAD UR5, UR7, UR5, UR22 ;  /* 0x00000005070572a4 */ /* 0x000fe4000f8e0216 */
[----:B------:R-:W-:-:S04]  /*1240*/  UIADD3 UR4, UPT, UPT, -UR6, URZ, URZ ;  /* 0x000000ff06047290 */ /* 0x000fc8000fffe1ff */
[----:B------:R-:W-:Y:S01]  /*1250*/  IMAD.U32 R87, RZ, RZ, UR5 ;  /* 0x00000005ff577e24 */ /* 0x000fe2000f8e00ff */
[----:B------:R-:W-:-:S06]  /*1260*/  UIMAD UR4, UR8, UR4, UR33 ;  /* 0x00000004080472a4 */ /* 0x000fcc000f8e0221 */
[----:B------:R-:W-:Y:S01]  /*1270*/  IMAD.U32 R86, RZ, RZ, UR4 ;  /* 0x00000004ff567e24 */ /* 0x000fe2000f8e00ff */
[----:B-1----:R-:W-:Y:S06]  /*1280*/  BRA.U UP5, `(.L_x_18) ;  /* 0x0000000105447547 */ /* 0x002fec000b800000 */
[----:B------:R-:W-:Y:S02]  /*1290*/  R2UR UR4, R86 ;  /* 0x00000000560472ca */ /* 0x000fe400000e0000 */
[----:B------:R-:W-:-:S11]  /*12a0*/  R2UR UR7, R87 ;  /* 0x00000000570772ca */ /* 0x000fd600000e0000 */
[----:B------:R-:W-:Y:S02]  /*12b0*/  UISETP.NE.AND UP0, UPT, UR4, URZ, UPT ;  /* 0x000000ff0400728c */ /* 0x000fe4000bf05270 */
[----:B------:R-:W-:Y:S02]  /*12c0*/  ULOP3.LUT UR4, UR7, 0x2, URZ, 0x3c, !UPT ;  /* 0x0000000207047892 */ /* 0x000fe4000f8e3cff */
[----:B------:R-:W-:Y:S02]  /*12d0*/  UISETP.GT.U32.AND UP2, UPT, UR7, 0x1, UP0 ;  /* 0x000000010700788c */ /* 0x000fe40008744070 */
[----:B------:R-:W-:Y:S02]  /*12e0*/  UISETP.GT.U32.AND UP0, UPT, UR4, 0x1, UP0 ;  /* 0x000000010400788c */ /* 0x000fe40008704070 */
[----:B------:R-:W-:Y:S02]  /*12f0*/  USEL UR5, URZ, 0x2, UP2 ;  /* 0x00000002ff057887 */ /* 0x000fe40009000000 */
[----:B------:R-:W-:-:S02]  /*1300*/  USEL UR6, URZ, 0x1, UP2 ;  /* 0x00000001ff067887 */ /* 0x000fc40009000000 */
[----:B------:R-:W-:Y:S02]  /*1310*/  USEL UR4, URZ, 0x4, UP0 ;  /* 0x00000004ff047887 */ /* 0x000fe40008000000 */
[----:B------:R-:W-:Y:S02]  /*1320*/  ULOP3.LUT UR7, UR7, 0xfffffffe, URZ, 0xc0, !UPT ;  /* 0xfffffffe07077892 */ /* 0x000fe4000f8ec0ff */
[----:B------:R-:W-:Y:S02]  /*1330*/  USEL UR8, URZ, 0x8, UP0 ;  /* 0x00000008ff087887 */ /* 0x000fe40008000000 */
[----:B------:R-:W-:-:S03]  /*1340*/  UIADD3 UR4, UPT, UPT, UR4, UR5, UR6 ;  /* 0x0000000504047290 */ /* 0x000fc6000fffe006 */
[----:B------:R-:W-:Y:S01]  /*1350*/  UMOV UR5, 0x3 ;  /* 0x0000000300057882 */ /* 0x000fe20000000000 */
[----:B------:R-:W-:Y:S02]  /*1360*/  UIADD3 UR4, UPT, UPT, UR4, UR8, URZ ;  /* 0x0000000804047290 */ /* 0x000fe4000fffe0ff */
[----:B------:R-:W-:-:S04]  /*1370*/  USHF.L.U32 UR5, UR5, UR7, URZ ;  /* 0x0000000705057299 */ /* 0x000fc800080006ff */
[----:B------:R-:W-:Y:S02]  /*1380*/  IMAD.U32 R2, RZ, RZ, UR4 ;  /* 0x00000004ff027e24 */ /* 0x000fe4000f8e00ff */
[----:B------:R-:W-:-:S07]  /*1390*/  IMAD.U32 R0, RZ, RZ, UR5 ;  /* 0x00000005ff007e24 */ /* 0x000fce000f8e00ff */
.L_x_18:
[----:B------:R-:W1:Y:S01]  /*13a0*/  S2UR UR36, SR_CTAID.Z ;  /* 0x00000000002479c3 */ /* 0x000e620000002700 */
[----:B------:R-:W-:Y:S01]  /*13b0*/  UISETP.GE.AND UP0, UPT, UR21, 0x1, UPT ;  /* 0x000000011500788c */ /* 0x000fe2000bf06270 */
[----:B------:R-:W-:Y:S01]  /*13c0*/  UMOV UR27, 0x5 ;  /* 0x00000005001b7882 */ /* 0x000fe20000000000 */
[----:B------:R-:W-:-:S07]  /*13d0*/  UMOV UR32, UR22 ;  /* 0x0000001600207c82 */ /* 0x000fce0008000000 */
[----:B------:R-:W-:Y:S05]  /*13e0*/  BRA.U !UP0, `(.L_x_19) ;  /* 0x0000000108d47547 */ /* 0x000fea000b800000 */
[----:B------:R-:W2:Y:S01]  /*13f0*/  LDCU.128 UR16, c[0x0][0xb10] ;  /* 0x00016200ff1077ac */ /* 0x000ea20008000c00 */
[----:B------:R-:W3:Y:S01]  /*1400*/  LDCU UR13, c[0x0][0x370] ;  /* 0x00006e00ff0d77ac */ /* 0x000ee20008000800 */
[----:B------:R-:W4:Y:S01]  /*1410*/  LDCU UR8, c[0x0][0x374] ;  /* 0x00006e80ff0877ac */ /* 0x000f220008000800 */
[----:B------:R-:W1:Y:S01]  /*1420*/  LDCU UR23, c[0x0][0xb0c] ;  /* 0x00016180ff1777ac */ /* 0x000e620008000800 */
[----:B------:R-:W1:Y:S01]  /*1430*/  LDCU UR25, c[0x0][0xb20] ;  /* 0x00016400ff1977ac */ /* 0x000e620008000800 */
[----:B--2---:R-:W-:Y:S01]  /*1440*/  UIMAD.WIDE.U32 UR4, UR22, UR16, URZ ;  /* 0x00000010160472a5 */ /* 0x004fe2000f8e00ff */
[----:B------:R-:W2:Y:S01]  /*1450*/  LDCU.64 UR14, c[0x0][0xb28] ;  /* 0x00016500ff0e77ac */ /* 0x000ea20008000a00 */
[----:B------:R-:W-:-:S05]  /*1460*/  UISETP.NE.AND UP3, UPT, UR18, 0x1, UPT ;  /* 0x000000011200788c */ /* 0x000fca000bf65270 */
[----:B------:R-:W-:Y:S01]  /*1470*/  UMOV UR4, UR5 ;  /* 0x0000000500047c82 */ /* 0x000fe20008000000 */
[----:B---3--:R-:W-:Y:S02]  /*1480*/  UIMAD.WIDE.U32 UR6, UR13, UR16, URZ ;  /* 0x000000100d0672a5 */ /* 0x008fe4000f8e00ff */
[----:B------:R-:W-:Y:S02]  /*1490*/  USHF.R.U32.HI UR9, URZ, UR17, UR4 ;  /* 0x00000011ff097299 */ /* 0x000fe40008011604 */
[----:B----4-:R-:W-:Y:S02]  /*14a0*/  UIMAD.WIDE.U32 UR4, UR8, UR19, URZ ;  /* 0x00000013080472a5 */ /* 0x010fe4000f8e00ff */
[----:B-1----:R-:W-:Y:S01]  /*14b0*/  UISETP.NE.AND UP0, UPT, UR23, 0x1, UPT ;  /* 0x000000011700788c */ /* 0x002fe2000bf05270 */
[----:B------:R-:W-:Y:S01]  /*14c0*/  UMOV UR6, UR7 ;  /* 0x0000000700067c82 */ /* 0x000fe20008000000 */
[----:B------:R-:W-:-:S03]  /*14d0*/  UISETP.NE.AND UP2, UPT, UR21, 0x1, UPT ;  /* 0x000000011500788c */ /* 0x000fc6000bf45270 */
[----:B------:R-:W-:Y:S01]  /*14e0*/  UMOV UR4, UR5 ;  /* 0x0000000500047c82 */ /* 0x000fe20008000000 */
[----:B------:R-:W-:Y:S02]  /*14f0*/  USEL UR12, UR22, UR9, !UP0 ;  /* 0x00000009160c7287 */ /* 0x000fe4000c000000 */
[----:B------:R-:W-:Y:S02]  /*1500*/  @UP3 USHF.R.U32.HI UR8, URZ, UR25, UR4 ;  /* 0x00000019ff083299 */ /* 0x000fe40008011604 */
[----:B------:R-:W-:Y:S02]  /*1510*/  UIADD3 UR32, UPT, UPT, -UR12, URZ, URZ ;  /* 0x000000ff0c207290 */ /* 0x000fe4000fffe1ff */
[----:B------:R-:W-:Y:S02]  /*1520*/  @UP0 USHF.R.U32.HI UR13, URZ, UR17, UR6 ;  /* 0x00000011ff0d0299 */ /* 0x000fe40008011606 */
[----:B------:R-:W-:Y:S02]  /*1530*/  UIMAD.WIDE.U32 UR6, UR33, UR19, URZ ;  /* 0x00000013210672a5 */ /* 0x000fe4000f8e00ff */
[----:B--2---:R-:W-:-:S02]  /*1540*/  UIMAD.WIDE.U32 UR4, UR8, UR14, URZ ;  /* 0x0000000e080472a5 */ /* 0x004fc4000f8e00ff */
[----:B------:R-:W-:Y:S02]  /*1550*/  UIMAD.WIDE.U32 UR10, UR13, UR14, URZ ;  /* 0x0000000e0d0a72a5 */ /* 0x000fe4000f8e00ff */
[----:B------:R-:W-:Y:S01]  /*1560*/  UIMAD UR32, UR23, UR32, UR22 ;  /* 0x00000020172072a4 */ /* 0x000fe2000f8e0216 */
[----:B------:R-:W-:Y:S02]  /*1570*/  UMOV UR6, UR7 ;  /* 0x0000000700067c82 */ /* 0x000fe40008000000 */
[----:B------:R-:W-:Y:S01]  /*1580*/  UMOV UR4, UR5 ;  /* 0x0000000500047c82 */ /* 0x000fe20008000000 */
[----:B------:R-:W-:Y:S02]  /*1590*/  USHF.R.U32.HI UR6, URZ, UR25, UR6 ;  /* 0x00000019ff067299 */ /* 0x000fe40008011606 */
[----:B------:R-:W-:Y:S01]  /*15a0*/  @UP2 USHF.R.U32.HI UR8, URZ, UR15, UR4 ;  /* 0x0000000fff082299 */ /* 0x000fe20008011604 */
[----:B------:R-:W-:Y:S01]  /*15b0*/  UMOV UR5, UR11 ;  /* 0x0000000b00057c82 */ /* 0x000fe20008000000 */
[----:B------:R-:W-:-:S02]  /*15c0*/  USEL UR4, UR33, UR6, !UP3 ;  /* 0x0000000621047287 */ /* 0x000fc4000d800000 */
[----:B------:R-:W-:Y:S02]  /*15d0*/  @UP2 USHF.R.U32.HI UR13, URZ, UR15, UR5 ;  /* 0x0000000fff0d2299 */ /* 0x000fe40008011605 */
[----:B------:R-:W-:Y:S02]  /*15e0*/  UIMAD UR5, UR8, UR21, URZ ;  /* 0x00000015080572a4 */ /* 0x000fe4000f8e02ff */
[----:B------:R-:W-:Y:S02]  /*15f0*/  UIMAD UR8, UR13, UR21, URZ ;  /* 0x000000150d0872a4 */ /* 0x000fe4000f8e02ff */
[----:B------:R-:W-:Y:S02]  /*1600*/  UISETP.GE.AND UP0, UPT, UR4, UR5, UPT ;  /* 0x000000050400728c */ /* 0x000fe4000bf06270 */
[----:B------:R-:W-:Y:S02]  /*1610*/  UIMAD.WIDE.U32 UR6, UR4, UR14, URZ ;  /* 0x0000000e040672a5 */ /* 0x000fe4000f8e00ff */
[----:B------:R-:W-:-:S02]  /*1620*/  UISETP.GE.OR UP0, UPT, UR12, UR8, UP0 ;  /* 0x000000080c00728c */ /* 0x000fc40008706670 */
[----:B------:R-:W-:-:S03]  /*1630*/  UIMAD.WIDE.U32 UR8, UR12, UR14, URZ ;  /* 0x0000000e0c0872a5 */ /* 0x000fc6000f8e00ff */
[----:B------:R-:W-:Y:S01]  /*1640*/  UMOV UR6, UR7 ;  /* 0x0000000700067c82 */ /* 0x000fe20008000000 */
[----:B------:R-:W-:Y:S02]  /*1650*/  UIADD3 UR7, UPT, UPT, -UR4, URZ, URZ ;  /* 0x000000ff04077290 */ /* 0x000fe4000fffe1ff */
[----:B------:R-:W-:Y:S02]  /*1660*/  USHF.R.U32.HI UR6, URZ, UR15, UR6 ;  /* 0x0000000fff067299 */ /* 0x000fe40008011606 */
[----:B------:R-:W-:Y:S02]  /*1670*/  UIMAD UR33, UR18, UR7, UR33 ;  /* 0x00000007122172a4 */ /* 0x000fe4000f8e0221 */
[----:B------:R-:W-:Y:S01]  /*1680*/  USEL UR6, UR4, UR6, !UP2 ;  /* 0x0000000604067287 */ /* 0x000fe2000d000000 */
[----:B------:R-:W-:Y:S02]  /*1690*/  @!UP0 UMOV UR5, UR9 ;  /* 0x0000000900058c82 */ /* 0x000fe40008000000 */
[----:B------:R-:W-:-:S02]  /*16a0*/  @!UP0 USHF.R.U32.HI UR5, URZ, UR15, UR5 ;  /* 0x0000000fff058299 */ /* 0x000fc40008011605 */
[----:B------:R-:W-:Y:S02]  /*16b0*/  UIADD3 UR7, UPT, UPT, -UR6, URZ, URZ ;  /* 0x000000ff06077290 */ /* 0x000fe4000fffe1ff */
[----:B------:R-:W-:Y:S02]  /*16c0*/  @!UP0 USEL UR5, UR12, UR5, !UP2 ;  /* 0x000000050c058287 */ /* 0x000fe4000d000000 */
[----:B------:R-:W-:Y:S02]  /*16d0*/  UIMAD UR7, UR21, UR7, UR4 ;  /* 0x00000007150772a4 */ /* 0x000fe4000f8e0204 */
[----:B------:R-:W-:Y:S02]  /*16e0*/  @!UP0 UIADD3 UR6, UPT, UPT, UR6, -UR5, URZ ;  /* 0x8000000506068290 */ /* 0x000fe4000fffe0ff */
[----:B------:R-:W-:Y:S02]  /*16f0*/  @!UP0 UIMAD UR7, UR7, UR13, UR5 ;  /* 0x0000000d070782a4 */ /* 0x000fe4000f8e0205 */
[----:B------:R-:W-:-:S04]  /*1700*/  @!UP0 UIMAD UR4, UR6, UR21, UR12 ;  /* 0x00000015060482a4 */ /* 0x000fc8000f8e020c */
[----:B------:R-:W-:Y:S01]  /*1710*/  UIMAD UR33, UR4, UR18, UR33 ;  /* 0x00000012042172a4 */ /* 0x000fe2000f8e0221 */
[----:B------:R-:W-:Y:S02]  /*1720*/  @!UP0 UMOV UR12, UR7 ;  /* 0x00000007000c8c82 */ /* 0x000fe40008000000 */
[----:B------:R-:W-:-:S12]  /*1730*/  UIMAD UR32, UR12, UR23, UR32 ;  /* 0x000000170c2072a4 */ /* 0x000fd8000f8e0220 */
.L_x_19:
[----:B------:R-:W-:Y:S02]  /*1740*/  UISETP.NE.AND UP2, UPT, UR26, 0x1, UPT ;  /* 0x000000011a00788c */ /* 0x000fe4000bf45270 */
[----:B------:R-:W-:Y:S02]  /*1750*/  UISETP.NE.AND UP0, UPT, UR20, 0x2, UPT ;  /* 0x000000021400788c */ /* 0x000fe4000bf05270 */
[----:B------:R-:W-:Y:S02]  /*1760*/  ULOP3.LUT UR28, UR28, 0x400, URZ, 0xc0, !UPT ;  /* 0x000004001c1c7892 */ /* 0x000fe4000f8ec0ff */
[----:B------:R-:W-:-:S03]  /*1770*/  USHF.L.U32 UR24, UR27, UR24, URZ ;  /* 0x000000181b187299 */ /* 0x000fc600080006ff */
[----:B------:R-:W-:Y:S09]  /*1780*/  BRA.U UP2, `(.L_x_20) ;  /* 0x0000000102407547 */ /* 0x000ff2000b800000 */
[----:B------:R-:W2:Y:S01]  /*1790*/  LDCU.128 UR8, c[0x0][0xb10] ;  /* 0x00016200ff0877ac */ /* 0x000ea20008000c00 */
[----:B------:R-:W3:Y:S01]  /*17a0*/  LDCU UR12, c[0x0][0xb0c] ;  /* 0x00016180ff0c77ac */ /* 0x000ee20008000800 */
[----:B------:R-:W4:Y:S01]  /*17b0*/  LDCU UR13, c[0x0][0xb20] ;  /* 0x00016400ff0d77ac */ /* 0x000f220008000800 */
[----:B--2---:R-:W-:Y:S02]  /*17c0*/  UIMAD.WIDE.U32 UR4, UR32, UR8, URZ ;  /* 0x00000008200472a5 */ /* 0x004fe4000f8e00ff */
[----:B------:R-:W-:Y:S02]  /*17d0*/  UIMAD.WIDE.U32 UR6, UR33, UR11, URZ ;  /* 0x0000000b210672a5 */ /* 0x000fe4000f8e00ff */
[----:B---3--:R-:W-:Y:S02]  /*17e0*/  UISETP.NE.AND UP2, UPT, UR12, 0x1, UPT ;  /* 0x000000010c00788c */ /* 0x008fe4000bf45270 */
[----:B------:R-:W-:-:S03]  /*17f0*/  USHF.R.U32.HI UR5, URZ, UR9, UR5 ;  /* 0x00000009ff057299 */ /* 0x000fc60008011605 */
[----:B------:R-:W-:Y:S01]  /*1800*/  UMOV UR4, UR7 ;  /* 0x0000000700047c82 */ /* 0x000fe20008000000 */
[----:B------:R-:W-:Y:S02]  /*1810*/  USEL UR5, UR32, UR5, !UP2 ;  /* 0x0000000520057287 */ /* 0x000fe4000d000000 */
[----:B------:R-:W-:Y:S02]  /*1820*/  UISETP.NE.AND UP2, UPT, UR10, 0x1, UPT ;  /* 0x000000010a00788c */ /* 0x000fe4000bf45270 */
[----:B----4-:R-:W-:-:S04]  /*1830*/  USHF.R.U32.HI UR4, URZ, UR13, UR4 ;  /* 0x0000000dff047299 */ /* 0x010fc80008011604 */
[----:B------:R-:W-:-:S04]  /*1840*/  USEL UR4, UR33, UR4, !UP2 ;  /* 0x0000000421047287 */ /* 0x000fc8000d000000 */
[----:B------:R-:W-:Y:S02]  /*1850*/  UIADD3 UR6, UPT, UPT, -UR4, UR5, URZ ;  /* 0x0000000504067290 */ /* 0x000fe4000fffe1ff */
[----:B------:R-:W-:Y:S02]  /*1860*/  UIADD3 UR4, UPT, UPT, UR4, -UR5, URZ ;  /* 0x8000000504047290 */ /* 0x000fe4000fffe0ff */
[----:B------:R-:W-:Y:S02]  /*1870*/  UIMAD UR33, UR6, UR10, UR33 ;  /* 0x0000000a062172a4 */ /* 0x000fe4000f8e0221 */
[----:B------:R-:W-:-:S12]  /*1880*/  UIMAD UR32, UR4, UR12, UR32 ;  /* 0x0000000c042072a4 */ /* 0x000fd8000f8e0220 */
.L_x_20:
[----:B------:R-:W-:Y:S05]  /*1890*/  BRA.U !UP6, `(.L_x_21) ;  /* 0x000000010e0c7547 */ /* 0x000fea000b800000 */
[----:B------:R-:W-:Y:S01]  /*18a0*/  UCGABAR_WAIT ;  /* 0x0000000000007dc7 */ /* 0x000fe20008000000 */
[----:B------:R-:W-:Y:S01]  /*18b0*/  CCTL.IVALL ;  /* 0x00000000ff00798f */ /* 0x000fe20002000000 */
[----:B------:R-:W-:Y:S05]  /*18c0*/  BRA `(.L_x_22) ;  /* 0x0000000000047947 */ /* 0x000fea0003800000 */
.L_x_21:
[----:B------:R-:W-:Y:S06]  /*18d0*/  BAR.SYNC.DEFER_BLOCKING 0x0 ;  /* 0x0000000000007b1d */ /* 0x000fec0000010000 */
.L_x_22:
[----:B------:R-:W-:Y:S05]  /*18e0*/  BRA.U UP0, `(.L_x_23) ;  /* 0x0000001500c47547 */ /* 0x000fea000b800000 */
[----:B------:R-:W2:Y:S01]  /*18f0*/  LDCU UR6, c[0x0][0x38c] ;  /* 0x00007180ff0677ac */ /* 0x000ea20008000800 */
[----:B------:R-:W3:Y:S01]  /*1900*/  S2UR UR8, SR_CgaCtaId ;  /* 0x00000000000879c3 */ /* 0x000ee20000008800 */
[----:B------:R-:W-:Y:S01]  /*1910*/  PLOP3.LUT P1, PT, PT, PT, UP4, 0x80, 0x8 ;  /* 0x000000000008781c */ /* 0x000fe20003f2f048 */
[----:B------:R-:W-:Y:S01]  /*1920*/  IMAD.MOV.U32 R12, RZ, RZ, 0x1 ;  /* 0x00000001ff0c7424 */ /* 0x000fe200078e00ff */
[----:B------:R-:W-:Y:S01]  /*1930*/  UMOV UR13, 0x400 ;  /* 0x00000400000d7882 */ /* 0x000fe20000000000 */
[----:B------:R-:W-:Y:S01]  /*1940*/  USHF.L.U32 UR7, UR22, 0x5, URZ ;  /* 0x0000000516077899 */ /* 0x000fe200080006ff */
[----:B------:R-:W-:Y:S01]  /*1950*/  ISETP.NE.AND P2, PT, R3, RZ, P3 ;  /* 0x000000ff0300720c */ /* 0x000fe20001f45270 */
[----:B------:R-:W-:Y:S01]  /*1960*/  UISETP.NE.AND UP1, UPT, UR20, URZ, UPT ;  /* 0x000000ff1400728c */ /* 0x000fe2000bf25270 */
[----:B------:R-:W-:Y:S02]  /*1970*/  PLOP3.LUT P1, PT, P1, PT, PT, 0x8, 0x80 ;  /* 0x000000000080781c */ /* 0x000fe40000f2e170 */
[----:B------:R-:W-:Y:S01]  /*1980*/  CS2R R10, SRZ ;  /* 0x00000000000a7805 */ /* 0x000fe2000001ff00 */
[----:B------:R-:W-:Y:S01]  /*1990*/  IMAD.MOV.U32 R9, RZ, RZ, RZ ;  /* 0x000000ffff097224 */ /* 0x000fe200078e00ff */
[----:B------:R-:W4:Y:S01]  /*19a0*/  LDCU UR39, c[0x0][0x370] ;  /* 0x00006e00ff2777ac */ /* 0x000f220008000800 */
[----:B------:R-:W-:Y:S01]  /*19b0*/  IMAD.MOV.U32 R8, RZ, RZ, 0x1 ;  /* 0x00000001ff087424 */ /* 0x000fe200078e00ff */
[----:B------:R-:W1:Y:S01]  /*19c0*/  LDCU.64 UR26, c[0x0][0x348] ;  /* 0x00006900ff1a77ac */ /* 0x000e620008000a00 */
[----:B--2---:R-:W-:-:S02]  /*19d0*/  UIADD3 UR5, UPT, UPT, UR6, 0x3f, URZ ;  /* 0x0000003f06057890 */ /* 0x004fc4000fffe0ff */
[----:B------:R-:W-:Y:S02]  /*19e0*/  UIADD3 UR46, UPT, UPT, UR6, 0x7e, URZ ;  /* 0x0000007e062e7890 */ /* 0x000fe4000fffe0ff */
[----:B------:R-:W-:Y:S02]  /*19f0*/  USHF.R.S32.HI UR4, URZ, 0x1f, UR5 ;  /* 0x0000001fff047899 */ /* 0x000fe40008011405 */
[----:B---3--:R-:W-:Y:S02]  /*1a00*/  ULEA UR13, UR8, UR13, 0x18 ;  /* 0x0000000d080d7291 */ /* 0x008fe4000f8ec0ff */
[----:B------:R-:W-:Y:S02]  /*1a10*/  ULEA.HI UR4, UR4, UR5, URZ, 0x6 ;  /* 0x0000000504047291 */ /* 0x000fe4000f8f30ff */
[----:B------:R-:W-:Y:S02]  /*1a20*/  UIADD3 UR5, UPT, UPT, UR6, -0x1, URZ ;  /* 0xffffffff06057890 */ /* 0x000fe4000fffe0ff */
[----:B------:R-:W-:-:S02]  /*1a30*/  USHF.R.S32.HI UR41, URZ, 0x6, UR4 ;  /* 0x00000006ff297899 */ /* 0x000fc40008011404 */
[----:B------:R-:W-:Y:S02]  /*1a40*/  UISETP.GE.U32.AND UP2, UPT, UR5, -0x7f, UPT ;  /* 0xffffff810500788c */ /* 0x000fe4000bf46070 */
[----:B------:R-:W-:Y:S02]  /*1a50*/  UISETP.LT.U32.AND UP0, UPT, UR41, 0xa, UPT ;  /* 0x0000000a2900788c */ /* 0x000fe4000bf01070 */
[----:B------:R-:W-:Y:S02]  /*1a60*/  ULOP3.LUT UR5, UR7, 0x20, URZ, 0xc0, !UPT ;  /* 0x0000002007057892 */ /* 0x000fe4000f8ec0ff */
[----:B------:R-:W-:Y:S02]  /*1a70*/  USEL UR40, UR41, 0xa, UP0 ;  /* 0x0000000a29287887 */ /* 0x000fe40008000000 */
[----:B------:R-:W-:Y:S02]  /*1a80*/  ULEA UR30, UR28, UR13, 0x1 ;  /* 0x0000000d1c1e7291 */ /* 0x000fe4000f8e08ff */
[----:B------:R-:W-:-:S02]  /*1a90*/  UIADD3 UR4, UPT, UPT, UR40, -0x1, URZ ;  /* 0xffffffff28047890 */ /* 0x000fc4000fffe0ff */
[----:B------:R-:W-:Y:S02]  /*1aa0*/  @UP2 UIADD3 UR4, UPT, UPT, UR40, URZ, URZ ;  /* 0x000000ff28042290 */ /* 0x000fe4000fffe0ff */
[----:B------:R-:W-:Y:S01]  /*1ab0*/  USHF.L.U32 UR47, UR22, 0x7, URZ ;  /* 0x00000007162f7899 */ /* 0x000fe200080006ff */
[----:B------:R-:W2:Y:S01]  /*1ac0*/  LDCU UR38, c[0x0][0x374] ;  /* 0x00006e80ff2677ac */ /* 0x000ea20008000800 */
[----:B------:R-:W-:Y:S02]  /*1ad0*/  USEL UR21, UR35, 0x2, UP1 ;  /* 0x0000000223157887 */ /* 0x000fe40008800000 */
[----:B------:R-:W-:Y:S02]  /*1ae0*/  ULEA.HI UR45, UR28, UR5, URZ, 0x1a ;  /* 0x000000051c2d7291 */ /* 0x000fe4000f8fd0ff */
[----:B------:R-:W-:Y:S02]  /*1af0*/  UIADD3 UR30, UPT, UPT, UR30, 0x2e400, URZ ;  /* 0x0002e4001e1e7890 */ /* 0x000fe4000fffe0ff */
[----:B------:R-:W-:-:S02]  /*1b00*/  UIADD3 UR44, UPT, UPT, UR41, -UR40, URZ ;  /* 0x80000028292c7290 */ /* 0x000fc4000fffe0ff */
[----:B------:R-:W-:Y:S02]  /*1b10*/  UIADD3 UR29, UPT, UPT, UR4, 0x1, URZ ;  /* 0x00000001041d7890 */ /* 0x000fe4000fffe0ff */
[----:B------:R-:W-:Y:S01]  /*1b20*/  UIADD3 UR43, UPT, UPT, -UR4, URZ, URZ ;  /* 0x000000ff042b7290 */ /* 0x000fe2000fffe1ff */
[----:B-1--4-:R-:W-:-:S11]  /*1b30*/  UMOV UR6, URZ ;  /* 0x000000ff00067c82 */ /* 0x012fd60008000000 */
.L_x_43:
[----:B-1----:R-:W1:Y:S02]  /*1b40*/  S2UR UR4, SR_CgaCtaId ;  /* 0x00000000000479c3 */ /* 0x002e640000008800 */
[----:B-1----:R-:W-:-:S09]  /*1b50*/  UISETP.NE.AND UP0, UPT, UR4, URZ, UPT ;  /* 0x000000ff0400728c */ /* 0x002fd2000bf05270 */
[----:B------:R-:W-:Y:S05]  /*1b60*/  BRA.U UP0, `(.L_x_24) ;  /* 0x0000000100287547 */ /* 0x000fea000b800000 */
[----:B------:R-:W-:Y:S02]  /*1b70*/  LEA R0, R9, UR13, 0x3 ;  /* 0x0000000d09007c11 */ /* 0x000fe4000f8e18ff */
[----:B------:R-:W-:-:S04]  /*1b80*/  SHF.L.U32 R3, R8, 0x1f, RZ ;  /* 0x0000001f08037819 */ /* 0x000fc800000006ff */
[----:B------:R-:W1:Y:S02]  /*1b90*/  SYNCS.PHASECHK.TRANS64.TRYWAIT P0, [R0+URZ+0x150], R3 ;  /* 0x00015003000075a7 */ /* 0x000e6400080011ff */
[----:B-1----:R-:W-:Y:S05]  /*1ba0*/  @!P0 BRA `(.L_x_25) ;  /* 0x0000006c00208947 */ /* 0x002fea0003800000 */
.L_x_140:
[----:B------:R3:W-:Y:S01]  /*1bb0*/  SYNCS.ARRIVE.TRANS64.A1T0 RZ, [R0+URZ+0x140], RZ ;  /* 0x000140ff00ff79a7 */ /* 0x0007e200081000ff */
[----:B------:R-:W-:-:S05]  /*1bc0*/  VIADD R9, R9, 0x1 ;  /* 0x0000000109097836 */ /* 0x000fca0000000000 */
[----:B------:R-:W-:-:S04]  /*1bd0*/  ISETP.NE.AND P0, PT, R9, 0x2, PT ;  /* 0x000000020900780c */ /* 0x000fc80003f05270 */
[----:B-1----:R-:W-:Y:S02]  /*1be0*/  SEL R3, RZ, 0x1, P0 ;  /* 0x00000001ff037807 */ /* 0x002fe40000000000 */
[----:B------:R-:W-:Y:S02]  /*1bf0*/  SEL R9, R9, RZ, P0 ;  /* 0x000000ff09097207 */ /* 0x000fe40000000000 */
[----:B------:R-:W-:-:S07]  /*1c00*/  LOP3.LUT R8, R8, R3, RZ, 0x3c, !PT ;  /* 0x0000000308087212 */ /* 0x000fce00078e3cff */
.L_x_24:
[----:B------:R-:W-:Y:S01]  /*1c10*/  ULEA UR4, UR6, UR13, 0x3 ;  /* 0x0000000d06047291 */ /* 0x000fe2000f8e18ff */
[----:B---3--:R-:W-:Y:S01]  /*1c20*/  SHF.L.U32 R0, R12, 0x1f, RZ ;  /* 0x0000001f0c007819 */ /* 0x008fe200000006ff */
[----:B------:R-:W-:Y:S02]  /*1c30*/  UISETP.GE.U32.AND UP0, UPT, UR46, 0x7f, UPT ;  /* 0x0000007f2e00788c */ /* 0x000fe4000bf06070 */
[----:B------:R-:W-:Y:S01]  /*1c40*/  ULEA UR19, UR33, UR45, 0x6 ;  /* 0x0000002d21137291 */ /* 0x000fe2000f8e30ff */
[----:B------:R-:W-:-:S04]  /*1c50*/  UMOV UR7, URZ ;  /* 0x000000ff00077c82 */ /* 0x000fc80008000000 */
[----:B------:R1:W3:Y:S01]  /*1c60*/  SYNCS.PHASECHK.TRANS64.TRYWAIT P0, [UR4+0x50], R0 ;  /* 0x00005000ff0075a7 */ /* 0x0002e20008001104 */
[----:B------:R-:W-:-:S04]  /*1c70*/  ULEA.HI UR4, UR32, UR32, URZ, 0x1 ;  /* 0x0000002020047291 */ /* 0x000fc8000f8f08ff */
[----:B------:R-:W-:-:S04]  /*1c80*/  USHF.L.U32 UR4, UR4, 0x7, URZ ;  /* 0x0000000704047899 */ /* 0x000fc800080006ff */
[----:B------:R-:W-:-:S04]  /*1c90*/  ULOP3.LUT UR35, UR4, 0xffffff00, URZ, 0xc0, !UPT ;  /* 0xffffff0004237892 */ /* 0x000fc8000f8ec0ff */
[----:B------:R-:W-:Y:S01]  /*1ca0*/  ULOP3.LUT UR35, UR35, 0x80, UR47, 0xf8, !UPT ;  /* 0x0000008023237892 */ /* 0x000fe2000f8ef82f */
[----:B------:R-:W-:Y:S11]  /*1cb0*/  BRA.U !UP0, `(.L_x_26) ;  /* 0x0000000108c87547 */ /* 0x000ff6000b800000 */
[----:B------:R-:W-:Y:S01]  /*1cc0*/  UMOV UR10, UR43 ;  /* 0x0000002b000a7c82 */ /* 0x000fe20008000000 */
[----:B------:R-:W-:Y:S01]  /*1cd0*/  UMOV UR4, UR6 ;  /* 0x0000000600047c82 */ /* 0x000fe20008000000 */
[----:B------:R-:W-:-:S05]  /*1ce0*/  UMOV UR34, URZ ;  /* 0x000000ff00227c82 */ /* 0x000fca0008000000 */
.L_x_32:
[----:B------:R-:W-:Y:S01]  /*1cf0*/  ULEA UR33, UR4, UR13, 0x3 ;  /* 0x0000000d04217291 */ /* 0x000fe2000f8e18ff */
[----:B------:R-:W-:Y:S01]  /*1d00*/  @P3 MOV R2, 0xa000 ;  /* 0x0000a00000023802 */ /* 0x000fe20000000f00 */
[----:B-1-3--:R-:W-:Y:S10]  /*1d10*/  @P0 BRA `(.L_x_27) ;  /* 0x00000000000c0947 */ /* 0x00aff40003800000 */
[----:B------:R-:W-:-:S04]  /*1d20*/  SHF.L.U32 R3, R12, 0x1f, RZ ;  /* 0x0000001f0c037819 */ /* 0x000fc800000006ff */
[----:B------:R-:W3:Y:S02]  /*1d30*/  SYNCS.PHASECHK.TRANS64.TRYWAIT P0, [UR33+0x50], R3 ;  /* 0x00005003ff0075a7 */ /* 0x000ee40008001121 */
[----:B---3--:R-:W-:Y:S05]  /*1d40*/  @!P0 BRA `(.L_x_28) ;  /* 0x0000006800cc8947 */ /* 0x008fea0003800000 */
.L_x_27:
[----:B------:R3:W-:Y:S01]  /*1d50*/  @P3 SYNCS.ARRIVE.TRANS64 RZ, [UR33], R2 ;  /* 0x00000002ffff39a7 */ /* 0x0007e20008000021 */
[----:B------:R-:W-:Y:S02]  /*1d60*/  ULOP3.LUT UR5, UR21, 0x2, URZ, 0xfc, !UPT ;  /* 0x0000000215057892 */ /* 0x000fe4000f8efcff */
[----:B------:R-:W-:Y:S02]  /*1d70*/  UIADD3 UR10, UPT, UPT, UR10, 0x1, URZ ;  /* 0x000000010a0a7890 */ /* 0x000fe4000fffe0ff */
[----:B------:R-:W-:Y:S02]  /*1d80*/  UISETP.NE.AND UP0, UPT, UR5, 0x2, UPT ;  /* 0x000000020500788c */ /* 0x000fe4000bf05270 */
[----:B------:R-:W-:-:S07]  /*1d90*/  UISETP.NE.AND UP2, UPT, UR10, 0x1, UPT ;  /* 0x000000010a00788c */ /* 0x000fce000bf45270 */
[----:B------:R-:W-:Y:S05]  /*1da0*/  BRA.U UP0, `(.L_x_29) ;  /* 0x0000000100047547 */ /* 0x000fea000b800000 */
[----:B--2---:R-:W-:Y:S05]  /*1db0*/  BPT.TRAP 0x1 ;  /* 0x000000040000795c */ /* 0x004fea0000300000 */
.L_x_29:
[----:B------:R-:W-:Y:S04]  /*1dc0*/  BSSY.RECONVERGENT B0, `(.L_x_30) ;  /* 0x0000003000007945 */ /* 0x000fe80003800200 */
[----:B------:R-:W-:Y:S05]  /*1dd0*/  @!P2 BRA `(.L_x_31) ;  /* 0x000000000004a947 */ /* 0x000fea0003800000 */
[----:B--2---:R-:W-:Y:S05]  /*1de0*/  BPT.TRAP 0x1 ;  /* 0x000000040000795c */ /* 0x004fea0000300000 */
.L_x_31:
[----:B--2---:R-:W-:Y:S05]  /*1df0*/  BSYNC.RECONVERGENT B0 ;  /* 0x0000000000007941 */ /* 0x004fea0003800200 */
.L_x_30:
[----:B------:R-:W-:Y:S02]  /*1e00*/  UIADD3 UR5, UPT, UPT, UR4, 0x1, URZ ;  /* 0x0000000104057890 */ /* 0x000fe4000fffe0ff */
[----:B------:R-:W-:Y:S02]  /*1e10*/  ULEA UR32, UR4, UR13, 0xe ;  /* 0x0000000d04207291 */ /* 0x000fe4000f8e70ff */
[----:B------:R-:W-:Y:S02]  /*1e20*/  UISETP.NE.AND UP0, UPT, UR5, 0xa, UPT ;  /* 0x0000000a0500788c */ /* 0x000fe4000bf05270 */
[----:B------:R-:W-:Y:S02]  /*1e30*/  UIADD3 UR8, UP1, UPT, UR26, 0x80, URZ ;  /* 0x000000801a087890 */ /* 0x000fe4000ff3e0ff */
[----:B------:R-:W-:Y:S02]  /*1e40*/  USEL UR7, URZ, 0x1, UP0 ;  /* 0x00000001ff077887 */ /* 0x000fe40008000000 */
[----:B------:R-:W-:-:S02]  /*1e50*/  USEL UR6, UR5, URZ, UP0 ;  /* 0x000000ff05067287 */ /* 0x000fc40008000000 */
[----:B------:R-:W-:Y:S02]  /*1e60*/  ULOP3.LUT UR33, UR33, 0xfefffff8, URZ, 0xc0, !UPT ;  /* 0xfefffff821217892 */ /* 0x000fe4000f8ec0ff */
[----:B------:R-:W-:Y:S01]  /*1e70*/  ULEA UR5, UR6, UR13, 0x3 ;  /* 0x0000000d06057291 */ /* 0x000fe2000f8e18ff */
[----:B------:R-:W-:Y:S01]  /*1e80*/  LOP3.LUT R12, R12, UR7, RZ, 0x3c, !PT ;  /* 0x000000070c0c7c12 */ /* 0x000fe2000f8e3cff */
[----:B------:R-:W-:Y:S02]  /*1e90*/  UIADD3.X UR9, UPT, UPT, URZ, UR27, URZ, UP1, !UPT ;  /* 0x0000001bff097290 */ /* 0x000fe40008ffe4ff */
[----:B------:R-:W-:Y:S01]  /*1ea0*/  UIADD3 UR32, UPT, UPT, UR32, 0x6400, URZ ;  /* 0x0000640020207890 */ /* 0x000fe2000fffe0ff */
[----:B-1----:R-:W-:Y:S01]  /*1eb0*/  SHF.L.U32 R0, R12, 0x1f, RZ ;  /* 0x0000001f0c007819 */ /* 0x002fe200000006ff */
[----:B------:R-:W-:Y:S01]  /*1ec0*/  UPRMT UR7, URZ, 0x5410, UR24 ;  /* 0x00005410ff077896 */ /* 0x000fe20008000018 */
[----:B------:R-:W-:Y:S02]  /*1ed0*/  UMOV UR14, 0x0 ;  /* 0x00000000000e7882 */ /* 0x000fe40000000000 */
[----:B------:R4:W1:Y:S01]  /*1ee0*/  SYNCS.PHASECHK.TRANS64.TRYWAIT P0, [UR5+0x50], R0 ;  /* 0x00005000ff0075a7 */ /* 0x0008620008001105 */
[----:B------:R-:W-:-:S02]  /*1ef0*/  ULEA UR5, UR4, UR28, 0xb ;  /* 0x0000001c04057291 */ /* 0x000fc4000f8e58ff */
[----:B------:R-:W-:Y:S02]  /*1f00*/  UIADD3 UR4, UP0, UPT, UR26, 0x180, URZ ;  /* 0x000001801a047890 */ /* 0x000fe4000ff1e0ff */
[----:B------:R-:W-:Y:S01]  /*1f10*/  ULEA UR5, UR5, UR13, 0x1 ;  /* 0x0000000d05057291 */ /* 0x000fe2000f8e08ff */
[----:B------:R-:W-:Y:S01]  /*1f20*/  UMOV UR15, 0x10000000 ;  /* 0x10000000000f7882 */ /* 0x000fe20000000000 */
[----:B------:R-:W-:Y:S02]  /*1f30*/  UMOV UR18, UR34 ;  /* 0x0000002200127c82 */ /* 0x000fe40008000000 */
[----:B------:R-:W-:Y:S01]  /*1f40*/  UIADD3 UR16, UPT, UPT, UR5, 0x2e400, URZ ;  /* 0x0002e40005107890 */ /* 0x000fe2000fffe0ff */
[----:B------:R2:W-:Y:S01]  /*1f50*/  UTMALDG.3D.2CTA [UR32], [UR8], desc[UR14] ;  /* 0x00000e20080075b4 */ /* 0x0005e20008211000 */
[----:B------:R-:W-:Y:S01]  /*1f60*/  UIADD3.X UR5, UPT, UPT, URZ, UR27, URZ, UP0, !UPT ;  /* 0x0000001bff057290 */ /* 0x000fe200087fe4ff */
[----:B------:R-:W-:Y:S01]  /*1f70*/  UMOV UR20, UR36 ;  /* 0x0000002400147c82 */ /* 0x000fe20008000000 */
[----:B------:R-:W-:-:S07]  /*1f80*/  UMOV UR17, UR33 ;  /* 0x0000002100117c82 */ /* 0x000fce0008000000 */
[----:B------:R3:W-:Y:S01]  /*1f90*/  UTMALDG.3D.MULTICAST.2CTA [UR16], [UR4], UR7, desc[UR14] ;  /* 0x00000e10040073b4 */ /* 0x0007e20008211807 */
[----:B--2---:R-:W-:Y:S01]  /*1fa0*/  UIADD3 UR34, UPT, UPT, UR34, 0x40, URZ ;  /* 0x0000004022227890 */ /* 0x004fe2000fffe0ff */
[----:B---3--:R-:W-:Y:S01]  /*1fb0*/  UMOV UR7, UR29 ;  /* 0x0000001d00077c82 */ /* 0x008fe20008000000 */
[----:B------:R-:W-:Y:S01]  /*1fc0*/  UMOV UR4, UR6 ;  /* 0x0000000600047c82 */ /* 0x000fe20008000000 */
[----:B----4-:R-:W-:Y:S09]  /*1fd0*/  BRA.U UP2, `(.L_x_32) ;  /* 0xfffffffd02447547 */ /* 0x010ff2000b83ffff */
.L_x_26:
[----:B------:R-:W-:Y:S01]  /*1fe0*/  ULEA UR4, UR6, UR13, 0x3 ;  /* 0x0000000d06047291 */ /* 0x000fe2000f8e18ff */
[----:B-1----:R-:W-:Y:S01]  /*1ff0*/  SHF.L.U32 R0, R12, 0x1f, RZ ;  /* 0x0000001f0c007819 */ /* 0x002fe200000006ff */
[----:B------:R-:W-:Y:S01]  /*2000*/  @!P1 SYNCS.ARRIVE.TRANS64.A1T0 RZ, [UR13+0xd8], RZ ;  /* 0x0000d8ffffff99a7 */ /* 0x000fe2000810000d */
[----:B------:R-:W-:-:S06]  /*2010*/  UISETP.GT.AND UP0, UPT, UR41, UR40, UPT ;  /* 0x000000282900728c */ /* 0x000fcc000bf04270 */
[----:B---3--:R1:W3:Y:S03]  /*2020*/  SYNCS.PHASECHK.TRANS64.TRYWAIT P0, [UR4+0x50], R0 ;  /* 0x00005000ff0075a7 */ /* 0x0082e60008001104 */
[----:B------:R-:W-:Y:S05]  /*2030*/  BRA.U !UP0, `(.L_x_33) ;  /* 0x0000000108c07547 */ /* 0x000fea000b800000 */
[----:B------:R-:W-:Y:S01]  /*2040*/  UIADD3 UR25, UPT, UPT, UR44, UR7, URZ ;  /* 0x000000072c197290 */ /* 0x000fe2000fffe0ff */
[----:B------:R-:W-:-:S11]  /*2050*/  UMOV UR4, UR6 ;  /* 0x0000000600047c82 */ /* 0x000fd60008000000 */
.L_x_39:
[----:B------:R-:W-:Y:S01]  /*2060*/  ULEA UR9, UR4, UR13, 0x3 ;  /* 0x0000000d04097291 */ /* 0x000fe2000f8e18ff */
[----:B---3--:R-:W-:Y:S01]  /*2070*/  @P3 MOV R2, 0xa000 ;  /* 0x0000a00000023802 */ /* 0x008fe20000000f00 */
[----:B-1-34-:R-:W-:Y:S10]  /*2080*/  @P0 BRA `(.L_x_34) ;  /* 0x00000000000c0947 */ /* 0x01aff40003800000 */
[----:B------:R-:W-:-:S04]  /*2090*/  SHF.L.U32 R3, R12, 0x1f, RZ ;  /* 0x0000001f0c037819 */ /* 0x000fc800000006ff */
[----:B------:R-:W3:Y:S02]  /*20a0*/  SYNCS.PHASECHK.TRANS64.TRYWAIT P0, [UR9+0x50], R3 ;  /* 0x00005003ff0075a7 */ /* 0x000ee40008001109 */
[----:B---3--:R-:W-:Y:S05]  /*20b0*/  @!P0 BRA `(.L_x_35) ;  /* 0x0000006800088947 */ /* 0x008fea0003800000 */
.L_x_34:
[----:B------:R3:W-:Y:S01]  /*20c0*/  @P3 SYNCS.ARRIVE.TRANS64 RZ, [UR9], R2 ;  /* 0x00000002ffff39a7 */ /* 0x0007e20008000009 */
[----:B------:R-:W-:-:S04]  /*20d0*/  ULOP3.LUT UR5, UR21, 0x2, URZ, 0xfc, !UPT ;  /* 0x0000000215057892 */ /* 0x000fc8000f8efcff */
[----:B------:R-:W-:-:S09]  /*20e0*/  UISETP.NE.AND UP0, UPT, UR5, 0x2, UPT ;  /* 0x000000020500788c */ /* 0x000fd2000bf05270 */
[----:B------:R-:W-:Y:S05]  /*20f0*/  BRA.U UP0, `(.L_x_36) ;  /* 0x0000000100047547 */ /* 0x000fea000b800000 */
[----:B--2---:R-:W-:Y:S05]  /*2100*/  BPT.TRAP 0x1 ;  /* 0x000000040000795c */ /* 0x004fea0000300000 */
.L_x_36:
[----:B------:R-:W-:Y:S04]  /*2110*/  BSSY.RECONVERGENT B0, `(.L_x_37) ;  /* 0x0000003000007945 */ /* 0x000fe80003800200 */
[----:B------:R-:W-:Y:S05]  /*2120*/  @!P2 BRA `(.L_x_38) ;  /* 0x000000000004a947 */ /* 0x000fea0003800000 */
[----:B--2---:R-:W-:Y:S05]  /*2130*/  BPT.TRAP 0x1 ;  /* 0x000000040000795c */ /* 0x004fea0000300000 */
.L_x_38:
[----:B--2---:R-:W-:Y:S05]  /*2140*/  BSYNC.RECONVERGENT B0 ;  /* 0x0000000000007941 */ /* 0x004fea0003800200 */
.L_x_37:
[----:B------:R-:W-:Y:S02]  /*2150*/  UIADD3 UR5, UPT, UPT, UR4, 0x1, URZ ;  /* 0x0000000104057890 */ /* 0x000fe4000fffe0ff */
[----:B------:R-:W-:Y:S02]  /*2160*/  USHF.L.U32 UR10, UR7, 0x6, URZ ;  /* 0x00000006070a7899 */ /* 0x000fe400080006ff */
[----:B------:R-:W-:Y:S02]  /*2170*/  UISETP.NE.AND UP0, UPT, UR5, 0xa, UPT ;  /* 0x0000000a0500788c */ /* 0x000fe4000bf05270 */
[----:B------:R-:W-:Y:S02]  /*2180*/  UIADD3 UR7, UPT, UPT, UR7, 0x1, URZ ;  /* 0x0000000107077890 */ /* 0x000fe4000fffe0ff */
[----:B------:R-:W-:Y:S02]  /*2190*/  USEL UR8, URZ, 0x1, UP0 ;  /* 0x00000001ff087887 */ /* 0x000fe40008000000 */
[----:B------:R-:W-:-:S02]  /*21a0*/  USEL UR6, UR5, URZ, UP0 ;  /* 0x000000ff05067287 */ /* 0x000fc40008000000 */
[----:B------:R-:W-:Y:S02]  /*21b0*/  UIADD3 UR22, UP0, UPT, UR26, 0x180, URZ ;  /* 0x000001801a167890 */ /* 0x000fe4000ff1e0ff */
[----:B------:R-:W-:Y:S01]  /*21c0*/  LOP3.LUT R12, R12, UR8, RZ, 0x3c, !PT ;  /* 0x000000080c0c7c12 */ /* 0x000fe2000f8e3cff */
[----:B------:R-:W-:Y:S02]  /*21d0*/  ULEA UR8, UR4, UR13, 0xe ;  /* 0x0000000d04087291 */ /* 0x000fe4000f8e70ff */
[----:B------:R-:W-:Y:S01]  /*21e0*/  UIADD3 UR14, UP1, UPT, UR26, 0x80, URZ ;  /* 0x000000801a0e7890 */ /* 0x000fe2000ff3e0ff */
[----:B-1----:R-:W-:Y:S01]  /*21f0*/  SHF.L.U32 R0, R12, 0x1f, RZ ;  /* 0x0000001f0c007819 */ /* 0x002fe200000006ff */
[----:B------:R-:W-:Y:S02]  /*2200*/  UIADD3.X UR23, UPT, UPT, URZ, UR27, URZ, UP0, !UPT ;  /* 0x0000001bff177290 */ /* 0x000fe400087fe4ff */
[----:B------:R-:W-:Y:S02]  /*2210*/  UISETP.NE.AND UP0, UPT, UR7, UR25, UPT ;  /* 0x000000190700728c */ /* 0x000fe4000bf05270 */
[----:B------:R-:W-:-:S02]  /*2220*/  ULEA UR5, UR6, UR13, 0x3 ;  /* 0x0000000d06057291 */ /* 0x000fc4000f8e18ff */
[----:B------:R-:W-:Y:S02]  /*2230*/  ULOP3.LUT UR9, UR9, 0xfefffff8, URZ, 0xc0, !UPT ;  /* 0xfefffff809097892 */ /* 0x000fe4000f8ec0ff */
[----:B------:R-:W-:Y:S02]  /*2240*/  ULEA UR16, UR4, UR30, 0xc ;  /* 0x0000001e04107291 */ /* 0x000fe4000f8e60ff */
[----:B------:R-:W-:Y:S02]  /*2250*/  UIADD3 UR8, UPT, UPT, UR8, 0x6400, URZ ;  /* 0x0000640008087890 */ /* 0x000fe4000fffe0ff */
[----:B------:R-:W-:Y:S01]  /*2260*/  UIADD3.X UR15, UPT, UPT, URZ, UR27, URZ, UP1, !UPT ;  /* 0x0000001bff0f7290 */ /* 0x000fe20008ffe4ff */
[----:B------:R4:W1:Y:S01]  /*2270*/  SYNCS.PHASECHK.TRANS64.TRYWAIT P0, [UR5+0x50], R0 ;  /* 0x00005000ff0075a7 */ /* 0x0008620008001105 */
[----:B------:R-:W-:Y:S01]  /*2280*/  UPRMT UR4, URZ, 0x5410, UR24 ;  /* 0x00005410ff047896 */ /* 0x000fe20008000018 */
[----:B------:R-:W-:Y:S01]  /*2290*/  UMOV UR32, 0x0 ;  /* 0x0000000000207882 */ /* 0x000fe20000000000 */
[----:B------:R-:W-:Y:S01]  /*22a0*/  UMOV UR33, 0x10000000 ;  /* 0x1000000000217882 */ /* 0x000fe20000000000 */
[----:B------:R-:W-:Y:S01]  /*22b0*/  UMOV UR11, UR35 ;  /* 0x00000023000b7c82 */ /* 0x000fe20008000000 */
[----:B------:R-:W-:Y:S01]  /*22c0*/  UMOV UR12, UR36 ;  /* 0x00000024000c7c82 */ /* 0x000fe20008000000 */
[----:B------:R-:W-:Y:S01]  /*22d0*/  UMOV UR20, UR36 ;  /* 0x0000002400147c82 */ /* 0x000fe20008000000 */
[----:B------:R-:W-:Y:S01]  /*22e0*/  UMOV UR17, UR9 ;  /* 0x0000000900117c82 */ /* 0x000fe20008000000 */
[----:B------:R-:W-:Y:S01]  /*22f0*/  UMOV UR18, UR10 ;  /* 0x0000000a00127c82 */ /* 0x000fe20008000000 */
[----:B------:R-:W-:Y:S01]  /*2300*/  UTMALDG.3D.2CTA [UR8], [UR14], desc[UR32] ;  /* 0x000020080e0075b4 */ /* 0x000fe20008211000 */
[----:B------:R2:W-:Y:S02]  /*2310*/  UTMALDG.3D.MULTICAST.2CTA [UR16], [UR22], UR4, desc[UR32] ;  /* 0x00002010160073b4 */ /* 0x0005e40008211804 */
[----:B--2---:R-:W-:Y:S01]  /*2320*/  UMOV UR4, UR6 ;  /* 0x0000000600047c82 */ /* 0x004fe20008000000 */
[----:B------:R-:W-:Y:S05]  /*2330*/  BRA.U UP0, `(.L_x_39) ;  /* 0xfffffffd00487547 */ /* 0x000fea000b83ffff */
.L_x_33:
[C---:B------:R-:W-:Y:S01]  /*2340*/  LEA R3, R11.reuse, UR13, 0x3 ;  /* 0x0000000d0b037c11 */ /* 0x040fe2000f8e18ff */
[----:B------:R-:W-:Y:S01]  /*2350*/  NOP ;  /* 0x0000000000007918 */ /* 0x000fe20000000000 */
[----:B-1--4-:R-:W-:Y:S02]  /*2360*/  SHF.L.U32 R0, R10, 0x1f, RZ ;  /* 0x0000001f0a007819 */ /* 0x012fe400000006ff */
[----:B------:R-:W-:Y:S02]  /*2370*/  LEA R5, R11, UR13, 0x4 ;  /* 0x0000000d0b057c11 */ /* 0x000fe4000f8e20ff */
[----:B---3--:R-:W1:Y:S02]  /*2380*/  SYNCS.PHASECHK.TRANS64.TRYWAIT P0, [R3+URZ+0xe0], R0 ;  /* 0x0000e000030075a7 */ /* 0x008e6400080011ff */
[----:B-1----:R-:W-:Y:S05]  /*2390*/  @!P0 BRA `(.L_x_40) ;  /* 0x0000006400688947 */ /* 0x002fea0003800000 */
.L_x_143:
[----:B------:R-:W3:Y:S01]  /*23a0*/  LDS.128 R4, [R5+0x170] ;  /* 0x0001700005047984 */ /* 0x000ee20000000c00 */
[----:B------:R-:W-:Y:S01]  /*23b0*/  UISETP.GE.AND UP0, UPT, UR42, 0x1, UPT ;  /* 0x000000012a00788c */ /* 0x000fe2000bf06270 */
[----:B------:R-:W-:Y:S01]  /*23c0*/  @!PT LDS RZ, [RZ] ;  /* 0x00000000fffff984 */ /* 0x000fe20000000800 */
[----:B------:R-:W-:Y:S01]  /*23d0*/  @!PT LDS RZ, [RZ] ;  /* 0x00000000fffff984 */ /* 0x000fe20000000800 */
[----:B------:R-:W-:Y:S01]  /*23e0*/  @!PT LDS RZ, [RZ] ;  /* 0x00000000fffff984 */ /* 0x000fe20000000800 */
[----:B------:R-:W-:Y:S01]  /*23f0*/  @!PT LDS RZ, [RZ] ;  /* 0x00000000fffff984 */ /* 0x000fe20000000800 */
[----:B------:R4:W-:Y:S06]  /*2400*/  MEMBAR.ALL.CTA ;  /* 0x0000000000007992 */ /* 0x0009ec0000008000 */
[----:B----4-:R-:W4:Y:S01]  /*2410*/  FENCE.VIEW.ASYNC.S ;  /* 0x00000000000073c6 */ /* 0x010f220000000000 */
[----:B---3--:R-:W-:-:S13]  /*2420*/  LOP3.LUT P0, RZ, R6, 0x1, RZ, 0xc0, !PT ;  /* 0x0000000106ff7812 */ /* 0x008fda000780c0ff */
[----:B----4-:R-:W-:Y:S01]  /*2430*/  VOTEU.ANY UP1, P0 ;  /* 0x0000000000ff7886 */ /* 0x010fe20000020100 */
[----:B------:R-:W-:-:S13]  /*2440*/  PLOP3.LUT P0, PT, PT, PT, UP1, 0x80, 0x8 ;  /* 0x000000000008781c */ /* 0x000fda0003f0f018 */
[----:B-1----:R-:W-:Y:S02]  /*2450*/  @P0 LOP3.LUT R0, R5, 0xffff, RZ, 0xc0, !PT ;  /* 0x0000ffff05000812 */ /* 0x002fe400078ec0ff */
[----:B------:R-:W-:Y:S02]  /*2460*/  @P0 MOV R2, R4 ;  /* 0x0000000400020202 */ /* 0x000fe40000000f00 */
[----:B------:R-:W-:Y:S01]  /*2470*/  @P0 R2UR UR5, R0 ;  /* 0x00000000000502ca */ /* 0x000fe200000e0000 */
[----:B------:R-:W-:Y:S01]  /*2480*/  VIADD R0, R3, 0xf0 ;  /* 0x000000f003007836 */ /* 0x000fe20000000000 */
[----:B------:R-:W-:Y:S02]  /*2490*/  @P0 SHF.R.U32.HI R4, RZ, 0x10, R5 ;  /* 0x00000010ff040819 */ /* 0x000fe40000011605 */
[----:B------:R-:W-:Y:S02]  /*24a0*/  @P0 R2UR UR7, R2 ;  /* 0x00000000020702ca */ /* 0x000fe400000e0000 */
[----:B------:R-:W-:-:S02]  /*24b0*/  PRMT R0, RZ, 0x654, R0 ;  /* 0x00000654ff007816 */ /* 0x000fc40000000000 */
[----:B------:R-:W-:Y:S02]  /*24c0*/  @P0 R2UR UR4, R4 ;  /* 0x00000000040402ca */ /* 0x000fe400000e0000 */
[----:B------:R1:W-:Y:S03]  /*24d0*/  SYNCS.ARRIVE.TRANS64.RED.A1T0 RZ, [R0+URZ], RZ ;  /* 0x000000ff00ff79a7 */ /* 0x0003e600081004ff */
[----:B------:R-:W-:-:S04]  /*24e0*/  @UP1 UMOV UR31, UR5 ;  /* 0x00000005001f1c82 */ /* 0x000fc80008000000 */
[----:B------:R-:W-:-:S04]  /*24f0*/  @UP1 UMOV UR37, UR7 ;  /* 0x0000000700251c82 */ /* 0x000fc80008000000 */
[----:B------:R-:W-:Y:S01]  /*2500*/  @UP1 UMOV UR36, UR4 ;  /* 0x0000000400241c82 */ /* 0x000fe20008000000 */
[----:B------:R-:W-:Y:S05]  /*2510*/  BRA.U !UP0, `(.L_x_41) ;  /* 0x0000000108d47547 */ /* 0x000fea000b800000 */
[----:B------:R-:W2:Y:S01]  /*2520*/  LDCU.128 UR16, c[0x0][0xb10] ;  /* 0x00016200ff1077ac */ /* 0x000ea20008000c00 */
[----:B------:R-:W3:Y:S01]  /*2530*/  LDCU UR12, c[0x0][0xb20] ;  /* 0x00016400ff0c77ac */ /* 0x000ee20008000800 */
[----:B------:R-:W4:Y:S01]  /*2540*/  LDCU UR20, c[0x0][0xb0c] ;  /* 0x00016180ff1477ac */ /* 0x000f220008000800 */
[----:B------:R-:W1:Y:S01]  /*2550*/  LDCU.64 UR8, c[0x0][0xb28] ;  /* 0x00016500ff0877ac */ /* 0x000e620008000a00 */
[----:B------:R-:W-:Y:S02]  /*2560*/  UISETP.NE.AND UP3, UPT, UR42, 0x1, UPT ;  /* 0x000000012a00788c */ /* 0x000fe4000bf65270 */
[----:B--2---:R-:W-:Y:S02]  /*2570*/  UIMAD.WIDE.U32 UR10, UR38, UR19, URZ ;  /* 0x00000013260a72a5 */ /* 0x004fe4000f8e00ff */
[----:B------:R-:W-:Y:S02]  /*2580*/  UIMAD.WIDE.U32 UR4, UR39, UR16, URZ ;  /* 0x00000010270472a5 */ /* 0x000fe4000f8e00ff */
[----:B------:R-:W-:-:S02]  /*2590*/  UISETP.NE.AND UP0, UPT, UR18, 0x1, UPT ;  /* 0x000000011200788c */ /* 0x000fc4000bf05270 */
[----:B------:R-:W-:Y:S01]  /*25a0*/  UIMAD.WIDE.U32 UR22, UR31, UR19, URZ ;  /* 0x000000131f1672a5 */ /* 0x000fe2000f8e00ff */
[----:B------:R-:W-:Y:S02]  /*25b0*/  UMOV UR10, UR11 ;  /* 0x0000000b000a7c82 */ /* 0x000fe40008000000 */
[----:B------:R-:W-:Y:S01]  /*25c0*/  UMOV UR4, UR5 ;  /* 0x0000000500047c82 */ /* 0x000fe20008000000 */
[----:B---3--:R-:W-:Y:S02]  /*25d0*/  USHF.R.U32.HI UR10, URZ, UR12, UR10 ;  /* 0x0000000cff0a7299 */ /* 0x008fe4000801160a */
[----:B----4-:R-:W-:Y:S02]  /*25e0*/  UISETP.NE.AND UP2, UPT, UR20, 0x1, UPT ;  /* 0x000000011400788c */ /* 0x010fe4000bf45270 */
[----:B------:R-:W-:Y:S02]  /*25f0*/  USHF.R.U32.HI UR4, URZ, UR17, UR4 ;  /* 0x00000011ff047299 */ /* 0x000fe40008011604 */
[----:B------:R-:W-:-:S02]  /*2600*/  USEL UR5, UR38, UR10, !UP0 ;  /* 0x0000000a26057287 */ /* 0x000fc4000c000000 */
[----:B------:R-:W-:Y:S02]  /*2610*/  USEL UR7, UR39, UR4, !UP2 ;  /* 0x0000000427077287 */ /* 0x000fe4000d000000 */
[----:B-1----:R-:W-:Y:S01]  /*2620*/  UIMAD.WIDE.U32 UR10, UR5, UR8, URZ ;  /* 0x00000008050a72a5 */ /* 0x002fe2000f8e00ff */
[----:B------:R-:W-:Y:S01]  /*2630*/  UMOV UR4, UR23 ;  /* 0x0000001700047c82 */ /* 0x000fe20008000000 */
[----:B------:R-:W-:Y:S02]  /*2640*/  UIMAD.WIDE.U32 UR14, UR37, UR16, URZ ;  /* 0x00000010250e72a5 */ /* 0x000fe4000f8e00ff */
[----:B------:R-:W-:-:S03]  /*2650*/  UIMAD.WIDE.U32 UR22, UR7, UR8, URZ ;  /* 0x00000008071672a5 */ /* 0x000fc6000f8e00ff */
[----:B------:R-:W-:Y:S01]  /*2660*/  UMOV UR10, UR11 ;  /* 0x0000000b000a7c82 */ /* 0x000fe20008000000 */
[----:B------:R-:W-:Y:S02]  /*2670*/  USHF.R.U32.HI UR4, URZ, UR12, UR4 ;  /* 0x0000000cff047299 */ /* 0x000fe40008011604 */
[----:B------:R-:W-:Y:S01]  /*2680*/  @UP3 USHF.R.U32.HI UR5, URZ, UR9, UR10 ;  /* 0x00000009ff053299 */ /* 0x000fe2000801160a */
[----:B------:R-:W-:Y:S01]  /*2690*/  UMOV UR14, UR15 ;  /* 0x0000000f000e7c82 */ /* 0x000fe20008000000 */
[----:B------:R-:W-:Y:S01]  /*26a0*/  UMOV UR22, UR23 ;  /* 0x0000001700167c82 */ /* 0x000fe20008000000 */
[----:B------:R-:W-:Y:S02]  /*26b0*/  USHF.R.U32.HI UR17, URZ, UR17, UR14 ;  /* 0x00000011ff117299 */ /* 0x000fe4000801160e */
[----:B------:R-:W-:Y:S02]  /*26c0*/  USEL UR4, UR31, UR4, !UP0 ;  /* 0x000000041f047287 */ /* 0x000fe4000c000000 */
[----:B------:R-:W-:-:S02]  /*26d0*/  @UP3 USHF.R.U32.HI UR7, URZ, UR9, UR22 ;  /* 0x00000009ff073299 */ /* 0x000fc40008011616 */
[----:B------:R-:W-:Y:S02]  /*26e0*/  UIMAD UR10, UR42, UR5, URZ ;  /* 0x000000052a0a72a4 */ /* 0x000fe4000f8e02ff */
[----:B------:R-:W-:Y:S02]  /*26f0*/  USEL UR5, UR37, UR17, !UP2 ;  /* 0x0000001125057287 */ /* 0x000fe4000d000000 */
[----:B------:R-:W-:Y:S02]  /*2700*/  UIMAD UR12, UR42, UR7, URZ ;  /* 0x000000072a0c72a4 */ /* 0x000fe4000f8e02ff */
[----:B------:R-:W-:Y:S02]  /*2710*/  UISETP.GE.AND UP0, UPT, UR4, UR10, UPT ;  /* 0x0000000a0400728c */ /* 0x000fe4000bf06270 */
[----:B------:R-:W-:Y:S02]  /*2720*/  UIMAD.WIDE.U32 UR10, UR4, UR8, URZ ;  /* 0x00000008040a72a5 */ /* 0x000fe4000f8e00ff */
[----:B------:R-:W-:-:S02]  /*2730*/  UISETP.GE.OR UP0, UPT, UR5, UR12, UP0 ;  /* 0x0000000c0500728c */ /* 0x000fc40008706670 */
[----:B------:R-:W-:Y:S02]  /*2740*/  UIMAD.WIDE.U32 UR14, UR5, UR8, URZ ;  /* 0x00000008050e72a5 */ /* 0x000fe4000f8e00ff */
[----:B------:R-:W-:Y:S01]  /*2750*/  UIADD3 UR12, UPT, UPT, -UR5, URZ, URZ ;  /* 0x000000ff050c7290 */ /* 0x000fe2000fffe1ff */
[----:B------:R-:W-:Y:S01]  /*2760*/  UMOV UR10, UR11 ;  /* 0x0000000b000a7c82 */ /* 0x000fe20008000000 */
[----:B------:R-:W-:Y:S02]  /*2770*/  UIADD3 UR11, UPT, UPT, -UR4, URZ, URZ ;  /* 0x000000ff040b7290 */ /* 0x000fe4000fffe1ff */
[----:B------:R-:W-:-:S03]  /*2780*/  USHF.R.U32.HI UR10, URZ, UR9, UR10 ;  /* 0x00000009ff0a7299 */ /* 0x000fc6000801160a */
[----:B------:R-:W-:Y:S01]  /*2790*/  @!UP0 UMOV UR8, UR15 ;  /* 0x0000000f00088c82 */ /* 0x000fe20008000000 */
[----:B------:R-:W-:Y:S02]  /*27a0*/  UIMAD UR11, UR18, UR11, UR31 ;  /* 0x0000000b120b72a4 */ /* 0x000fe4000f8e021f */
[----:B------:R-:W-:Y:S02]  /*27b0*/  USEL UR10, UR4, UR10, !UP3 ;  /* 0x0000000a040a7287 */ /* 0x000fe4000d800000 */
[----:B------:R-:W-:Y:S02]  /*27c0*/  @!UP0 USHF.R.U32.HI UR8, URZ, UR9, UR8 ;  /* 0x00000009ff088299 */ /* 0x000fe40008011608 */
[----:B------:R-:W-:Y:S02]  /*27d0*/  UIADD3 UR9, UPT, UPT, -UR10, URZ, URZ ;  /* 0x000000ff0a097290 */ /* 0x000fe4000fffe1ff */
[----:B------:R-:W-:Y:S02]  /*27e0*/  @!UP0 USEL UR8, UR5, UR8, !UP3 ;  /* 0x0000000805088287 */ /* 0x000fe4000d800000 */
[----:B------:R-:W-:-:S02]  /*27f0*/  UIMAD UR9, UR42, UR9, UR4 ;  /* 0x000000092a0972a4 */ /* 0x000fc4000f8e0204 */
[----:B------:R-:W-:Y:S02]  /*2800*/  @!UP0 UIADD3 UR10, UPT, UPT, UR10, -UR8, URZ ;  /* 0x800000080a0a8290 */ /* 0x000fe4000fffe0ff */
[----:B------:R-:W-:Y:S02]  /*2810*/  @!UP0 UIMAD UR8, UR9, UR7, UR8 ;  /* 0x00000007090882a4 */ /* 0x000fe4000f8e0208 */
[----:B------:R-:W-:Y:S02]  /*2820*/  @!UP0 UIMAD UR4, UR42, UR10, UR5 ;  /* 0x0000000a2a0482a4 */ /* 0x000fe4000f8e0205 */
[----:B------:R-:W-:Y:S02]  /*2830*/  UIMAD UR7, UR20, UR12, UR37 ;  /* 0x0000000c140772a4 */ /* 0x000fe4000f8e0225 */
[----:B------:R-:W-:Y:S01]  /*2840*/  UIMAD UR31, UR4, UR18, UR11 ;  /* 0x00000012041f72a4 */ /* 0x000fe2000f8e020b */
[----:B------:R-:W-:Y:S02]  /*2850*/  @!UP0 UMOV UR5, UR8 ;  /* 0x0000000800058c82 */ /* 0x000fe40008000000 */
[----:B------:R-:W-:-:S12]  /*2860*/  UIMAD UR37, UR5, UR20, UR7 ;  /* 0x00000014052572a4 */ /* 0x000fd8000f8e0207 */
.L_x_41:
[----:B------:R-:W3:Y:S02]  /*2870*/  LDCU UR4, c[0x0][0xb30] ;  /* 0x00016600ff0477ac */ /* 0x000ee40008000800 */
[----:B---3--:R-:W-:-:S09]  /*2880*/  UISETP.NE.AND UP0, UPT, UR4, 0x1, UPT ;  /* 0x000000010400788c */ /* 0x008fd2000bf05270 */
[----:B------:R-:W-:Y:S05]  /*2890*/  BRA.U UP0, `(.L_x_42) ;  /* 0x0000000100447547 */ /* 0x000fea000b800000 */
[----:B------:R-:W3:Y:S01]  /*28a0*/  LDCU.128 UR16, c[0x0][0xb10] ;  /* 0x00016200ff1077ac */ /* 0x000ee20008000c00 */
[----:B------:R-:W4:Y:S01]  /*28b0*/  LDCU UR10, c[0x0][0xb0c] ;  /* 0x00016180ff0a77ac */ /* 0x000f220008000800 */
[----:B------:R-:W1:Y:S01]  /*28c0*/  LDCU UR7, c[0x0][0xb20] ;  /* 0x00016400ff0777ac */ /* 0x000e620008000800 */
[----:B---3--:R-:W-:Y:S02]  /*28d0*/  UIMAD.WIDE.U32 UR8, UR37, UR16, URZ ;  /* 0x00000010250872a5 */ /* 0x008fe4000f8e00ff */
[----:B------:R-:W-:Y:S02]  /*28e0*/  UIMAD.WIDE.U32 UR4, UR31, UR19, URZ ;  /* 0x000000131f0472a5 */ /* 0x000fe4000f8e00ff */
[----:B----4-:R-:W-:Y:S02]  /*28f0*/  UISETP.NE.AND UP2, UPT, UR10, 0x1, UPT ;  /* 0x000000010a00788c */ /* 0x010fe4000bf45270 */
[----:B------:R-:W-:Y:S01]  /*2900*/  UISETP.NE.AND UP0, UPT, UR18, 0x1, UPT ;  /* 0x000000011200788c */ /* 0x000fe2000bf05270 */
[----:B------:R-:W-:-:S02]  /*2910*/  UMOV UR8, UR9 ;  /* 0x0000000900087c82 */ /* 0x000fc40008000000 */
[----:B------:R-:W-:Y:S01]  /*2920*/  UMOV UR4, UR5 ;  /* 0x0000000500047c82 */ /* 0x000fe20008000000 */
[----:B------:R-:W-:Y:S02]  /*2930*/  USHF.R.U32.HI UR17, URZ, UR17, UR8 ;  /* 0x00000011ff117299 */ /* 0x000fe40008011608 */
[----:B-1----:R-:W-:Y:S02]  /*2940*/  USHF.R.U32.HI UR4, URZ, UR7, UR4 ;  /* 0x00000007ff047299 */ /* 0x002fe40008011604 */
[----:B------:R-:W-:Y:S02]  /*2950*/  USEL UR5, UR37, UR17, !UP2 ;  /* 0x0000001125057287 */ /* 0x000fe4000d000000 */
[----:B------:R-:W-:-:S04]  /*2960*/  USEL UR4, UR31, UR4, !UP0 ;  /* 0x000000041f047287 */ /* 0x000fc8000c000000 */
[----:B------:R-:W-:Y:S02]  /*2970*/  UIADD3 UR7, UPT, UPT, UR5, -UR4, URZ ;  /* 0x8000000405077290 */ /* 0x000fe4000fffe0ff */
[----:B------:R-:W-:Y:S02]  /*2980*/  UIADD3 UR4, UPT, UPT, -UR5, UR4, URZ ;  /* 0x0000000405047290 */ /* 0x000fe4000fffe1ff */
[----:B------:R-:W-:Y:S02]  /*2990*/  UIMAD UR31, UR7, UR18, UR31 ;  /* 0x00000012071f72a4 */ /* 0x000fe4000f8e021f */
[----:B------:R-:W-:-:S12]  /*29a0*/  UIMAD UR37, UR4, UR10, UR37 ;  /* 0x0000000a042572a4 */ /* 0x000fd8000f8e0225 */
.L_x_42:
[----:B------:R-:W-:Y:S01]  /*29b0*/  VIADD R11, R11, 0x1 ;  /* 0x000000010b0b7836 */ /* 0x000fe20000000000 */
[----:B------:R-:W-:Y:S02]  /*29c0*/  R2UR UR5, R87 ;  /* 0x00000000570572ca */ /* 0x000fe400000e0000 */
[----:B------:R-:W-:Y:S02]  /*29d0*/  R2UR UR4, R86 ;  /* 0x00000000560472ca */ /* 0x000fe400000e0000 */
[C---:B------:R-:W-:Y:S02]  /*29e0*/  ISETP.NE.AND P0, PT, R11.reuse, 0x2, PT ;  /* 0x000000020b00780c */ /* 0x040fe40003f05270 */
[----:B------:R-:W-:Y:S02]  /*29f0*/  PLOP3.LUT P1, PT, PT, PT, PT, 0x80, 0x8 ;  /* 0x000000000008781c */ /* 0x000fe40003f2f070 */
[----:B------:R-:W-:Y:S02]  /*2a00*/  SEL R3, RZ, 0x1, P0 ;  /* 0x00000001ff037807 */ /* 0x000fe40000000000 */
[----:B------:R-:W-:-:S02]  /*2a10*/  SEL R11, R11, RZ, P0 ;  /* 0x000000ff0b0b7207 */ /* 0x000fc40000000000 */
[----:B------:R-:W-:Y:S01]  /*2a20*/  LOP3.LUT R10, R10, R3, RZ, 0x3c, !PT ;  /* 0x000000030a0a7212 */ /* 0x000fe200078e3cff */
[----:B------:R-:W-:Y:S02]  /*2a30*/  UIADD3 UR32, UPT, UPT, UR37, UR5, URZ ;  /* 0x0000000525207290 */ /* 0x000fe4000fffe0ff */
[----:B------:R-:W-:Y:S01]  /*2a40*/  UIADD3 UR33, UPT, UPT, UR31, UR4, URZ ;  /* 0x000000041f217290 */ /* 0x000fe2000fffe0ff */
[----:B------:R-:W-:Y:S11]  /*2a50*/  BRA.U UP1, `(.L_x_43) ;  /* 0xfffffff101387547 */ /* 0x000ff6000b83ffff */
[----:B------:R-:W-:Y:S01]  /*2a60*/  UIADD3 UR13, UPT, UPT, UR13, 0x50, URZ ;  /* 0x000000500d0d7890 */ /* 0x000fe2000fffe0ff */
[----:B------:R-:W-:-:S03]  /*2a70*/  SHF.L.U32 R3, R12, 0x1f, RZ ;  /* 0x0000001f0c037819 */ /* 0x000fc600000006ff */
[----:B------:R-:W-:-:S09]  /*2a80*/  ULEA UR4, UR6, UR13, 0x3 ;  /* 0x0000000d06047291 */ /* 0x000fd2000f8e18ff */
[----:B------:R-:W3:Y:S02]  /*2a90*/  SYNCS.PHASECHK.TRANS64.TRYWAIT P0, [UR4], R3 ;  /* 0x00000003ff0075a7 */ /* 0x000ee40008001104 */
[----:B---3--:R-:W-:Y:S05]  /*2aa0*/  @!P0 BRA `(.L_x_44) ;  /* 0x0000005c00b88947 */ /* 0x008fea0003800000 */
.L_x_145:
[----:B------:R-:W-:-:S04]  /*2ab0*/  UIADD3 UR4, UPT, UPT, UR6, 0x1, URZ ;  /* 0x0000000106047890 */ /* 0x000fc8000fffe0ff */
[----:B------:R-:W-:-:S04]  /*2ac0*/  UISETP.NE.AND UP0, UPT, UR4, 0xa, UPT ;  /* 0x0000000a0400788c */ /* 0x000fc8000bf05270 */
[----:B------:R-:W-:Y:S02]  /*2ad0*/  USEL UR6, URZ, 0x1, UP0 ;  /* 0x00000001ff067887 */ /* 0x000fe40008000000 */
[----:B------:R-:W-:-:S04]  /*2ae0*/  USEL UR4, UR4, URZ, UP0 ;  /* 0x000000ff04047287 */ /* 0x000fc80008000000 */
[----:B------:R-:W-:Y:S01]  /*2af0*/  ULEA UR5, UR4, UR13, 0x3 ;  /* 0x0000000d04057291 */ /* 0x000fe2000f8e18ff */
[----:B------:R-:W-:-:S04]  /*2b00*/  LOP3.LUT R2, R12, UR6, RZ, 0x3c, !PT ;  /* 0x000000060c027c12 */ /* 0x000fc8000f8e3cff */
[----:B-1----:R-:W-:-:S04]  /*2b10*/  SHF.L.U32 R3, R2, 0x1f, RZ ;  /* 0x0000001f02037819 */ /* 0x002fc800000006ff */
[----:B------:R-:W1:Y:S02]  /*2b20*/  SYNCS.PHASECHK.TRANS64.TRYWAIT P0, [UR5], R3 ;  /* 0x00000003ff0075a7 */ /* 0x000e640008001105 */
[----:B-1----:R-:W-:Y:S05]  /*2b30*/  @!P0 BRA `(.L_x_45) ;  /* 0x0000005c00ac8947 */ /* 0x002fea0003800000 */
.L_x_147:
        /* <DEDUP_REMOVED lines=9> */
.L_x_149:
        /* <DEDUP_REMOVED lines=9> */
.L_x_151:
        /* <DEDUP_REMOVED lines=9> */
.L_x_153:
        /* <DEDUP_REMOVED lines=9> */
.L_x_155:
        /* <DEDUP_REMOVED lines=9> */
.L_x_157:
        /* <DEDUP_REMOVED lines=9> */
.L_x_159:
        /* <DEDUP_REMOVED lines=9> */
.L_x_161:
[----:B------:R-:W-:-:S04]  /*2f30*/  UIADD3 UR4, UPT, UPT, UR4, 0x1, URZ ;  /* 0x0000000104047890 */ /* 0x000fc8000fffe0ff */
[----:B------:R-:W-:-:S04]  /*2f40*/  UISETP.NE.AND UP0, UPT, UR4, 0xa, UPT ;  /* 0x0000000a0400788c */ /* 0x000fc8000bf05270 */
[----:B------:R-:W-:Y:S02]  /*2f50*/  USEL UR5, URZ, 0x1, UP0 ;  /* 0x00000001ff057887 */ /* 0x000fe40008000000 */
[----:B------:R-:W-:-:S04]  /*2f60*/  USEL UR4, UR4, URZ, UP0 ;  /* 0x000000ff04047287 */ /* 0x000fc80008000000 */
[----:B------:R-:W-:Y:S01]  /*2f70*/  ULEA UR4, UR4, UR13, 0x3 ;  /* 0x0000000d04047291 */ /* 0x000fe2000f8e18ff */
[----:B-1----:R-:W-:-:S04]  /*2f80*/  LOP3.LUT R3, R2, UR5, RZ, 0x3c, !PT ;  /* 0x0000000502037c12 */ /* 0x002fc8000f8e3cff */
[----:B------:R-:W-:Y:S01]  /*2f90*/  SHF.L.U32 R3, R3, 0x1f, RZ ;  /* 0x0000001f03037819 */ /* 0x000fe200000006ff */
[----:B------:R-:W-:-:S07]  /*2fa0*/  IMAD.U32 R0, RZ, RZ, UR4 ;  /* 0x00000004ff007e24 */ /* 0x000fce000f8e00ff */
.L_x_53:
[----:B-1----:R1:W3:Y:S02]  /*2fb0*/  SYNCS.PHASECHK.TRANS64.TRYWAIT P0, [R0+URZ], R3 ;  /* 0x00000003000075a7 */ /* 0x0022e400080011ff */
[----:B---3--:R-:W-:Y:S05]  /*2fc0*/  @!P0 NANOSLEEP.SYNCS 0x989680 ;  /* 0x009896800000895d */ /* 0x008fea0003900000 */
[----:B------:R-:W3:Y:S02]  /*2fd0*/  @!P0 SYNCS.PHASECHK.TRANS64 P0, [R0+URZ], R3 ;  /* 0x00000003000085a7 */ /* 0x000ee400080010ff */
[----:B--23--:R-:W-:Y:S05]  /*2fe0*/  @P0 EXIT ;  /* 0x000000000000094d */ /* 0x00cfea0003800000 */
[----:B------:R-:W-:Y:S05]  /*2ff0*/  BRA `(.L_x_53) ;  /* 0xfffffffc00ec7947 */ /* 0x000fea000383ffff */
.L_x_23:
[----:B------:R-:W2:Y:S02]  /*3000*/  S2UR UR4, SR_CgaCtaId ;  /* 0x00000000000479c3 */ /* 0x000ea40000008800 */
[----:B--2---:R-:W-:-:S04]  /*3010*/  UISETP.NE.AND UP0, UPT, UR4, URZ, UPT ;  /* 0x000000ff0400728c */ /* 0x004fc8000bf05270 */
[----:B------:R-:W-:-:S09]  /*3020*/  UISETP.NE.OR UP0, UPT, UR20, 0x1, UP0 ;  /* 0x000000011400788c */ /* 0x000fd20008705670 */
[----:B------:R-:W-:Y:S05]  /*3030*/  BRA.U UP0, `(.L_x_54) ;  /* 0x00000005004c7547 */ /* 0x000fea000b800000 */
[----:B------:R-:W2:Y:S01]  /*3040*/  S2UR UR5, SR_CgaCtaId ;  /* 0x00000000000579c3 */ /* 0x000ea20000008800 */
[----:B------:R-:W-:Y:S01]  /*3050*/  UMOV UR4, 0x400 ;  /* 0x0000040000047882 */ /* 0x000fe20000000000 */
[----:B------:R-:W-:Y:S01]  /*3060*/  ISETP.GE.U32.AND P2, PT, R3, 0x4, PT ;  /* 0x000000040300780c */ /* 0x000fe20003f46070 */
[----:B------:R-:W-:Y:S01]  /*3070*/  IMAD.MOV.U32 R12, RZ, RZ, 0x1 ;  /* 0x00000001ff0c7424 */ /* 0x000fe200078e00ff */
[----:B------:R-:W-:Y:S02]  /*3080*/  CS2R R10, SRZ ;  /* 0x00000000000a7805 */ /* 0x000fe4000001ff00 */
[----:B------:R-:W-:Y:S01]  /*3090*/  CS2R R8, SRZ ;  /* 0x0000000000087805 */ /* 0x000fe2000001ff00 */
[----:B--2---:R-:W-:-:S03]  /*30a0*/  ULEA UR6, UR5, UR4, 0x18 ;  /* 0x0000000405067291 */ /* 0x004fc6000f8ec0ff */
[----:B------:R-:W-:-:S09]  /*30b0*/  UMOV UR5, URZ ;  /* 0x000000ff00057c82 */ /* 0x000fd20008000000 */
.L_x_58:
[----:B------:R-:W-:Y:S02]  /*30c0*/  LEA R0, R8, UR6, 0x3 ;  /* 0x0000000608007c11 */ /* 0x000fe4000f8e18ff */
[----:B------:R-:W-:-:S03]  /*30d0*/  SHF.L.U32 R5, R9, 0x1f, RZ ;  /* 0x0000001f09057819 */ /* 0x000fc600000006ff */
[----:B------:R-:W-:Y:S01]  /*30e0*/  VIADD R4, R0, 0x150 ;  /* 0x0000015000047836 */ /* 0x000fe20000000000 */
[----:B------:R-:W2:Y:S02]  /*30f0*/  SYNCS.PHASECHK.TRANS64.TRYWAIT P0, [R0+URZ+0x140], R5 ;  /* 0x00014005000075a7 */ /* 0x000ea400080011ff */
[----:B--2---:R-:W-:Y:S05]  /*3100*/  @!P0 BRA `(.L_x_55) ;  /* 0x0000005800f88947 */ /* 0x004fea0003800000 */
.L_x_162:
[----:B------:R-:W-:Y:S01]  /*3110*/  ULEA UR4, UR5, UR6, 0x3 ;  /* 0x0000000605047291 */ /* 0x000fe2000f8e18ff */
[----:B------:R-:W-:Y:S01]  /*3120*/  PRMT R4, RZ, 0x654, R4 ;  /* 0x00000654ff047816 */ /* 0x000fe20000000004 */
[----:B--2---:R-:W-:Y:S01]  /*3130*/  @!P2 IMAD.MOV.U32 R5, RZ, RZ, 0x10 ;  /* 0x00000010ff05a424 */ /* 0x004fe200078e00ff */
[----:B------:R-:W-:Y:S01]  /*3140*/  SHF.L.U32 R7, R12, 0x1f, RZ ;  /* 0x0000001f0c077819 */ /* 0x000fe200000006ff */
[----:B------:R-:W-:Y:S01]  /*3150*/  UIADD3 UR7, UPT, UPT, UR4, 0xe0, URZ ;  /* 0x000000e004077890 */ /* 0x000fe2000fffe0ff */
[----:B------:R2:W-:Y:S05]  /*3160*/  SYNCS.ARRIVE.TRANS64.RED.A1T0 RZ, [R4+URZ], RZ ;  /* 0x000000ff04ff79a7 */ /* 0x0005ea00081004ff */
[----:B------:R-:W-:Y:S01]  /*3170*/  IMAD.U32 R0, RZ, RZ, UR7 ;  /* 0x00000007ff007e24 */ /* 0x000fe2000f8e00ff */
[----:B------:R-:W3:Y:S04]  /*3180*/  SYNCS.PHASECHK.TRANS64.TRYWAIT P0, [UR4+0xf0], R7 ;  /* 0x0000f007ff0075a7 */ /* 0x000ee80008001104 */
[----:B------:R-:W-:Y:S01]  /*3190*/  PRMT R13, R3, 0x654, R0 ;  /* 0x00000654030d7816 */ /* 0x000fe20000000000 */
[----:B--23--:R-:W-:Y:S06]  /*31a0*/  @!P0 BRA `(.L_x_56) ;  /* 0x0000005800e48947 */ /* 0x00cfec0003800000 */
.L_x_164:
[----:B------:R-:W-:Y:S01]  /*31b0*/  ULEA UR8, UR5, UR6, 0x4 ;  /* 0x0000000605087291 */ /* 0x000fe2000f8e20ff */
[----:B------:R-:W-:Y:S01]  /*31c0*/  SEL R2, R13, R2, !P2 ;  /* 0x000000020d027207 */ /* 0x000fe20005000000 */
[----:B------:R-:W-:Y:S01]  /*31d0*/  UIADD3 UR9, UPT, UPT, UR4, 0xe0, URZ ;  /* 0x000000e004097890 */ /* 0x000fe2000fffe0ff */
[----:B--2---:R-:W-:Y:S01]  /*31e0*/  LEA R0, R11, UR6, 0x3 ;  /* 0x000000060b007c11 */ /* 0x004fe2000f8e18ff */
[----:B------:R-:W-:Y:S01]  /*31f0*/  UIADD3 UR8, UPT, UPT, UR8, 0x170, URZ ;  /* 0x0000017008087890 */ /* 0x000fe2000fffe0ff */
[----:B------:R2:W-:Y:S01]  /*3200*/  @!P2 SYNCS.ARRIVE.TRANS64.RED RZ, [R2+URZ], R5 ;  /* 0x0000000502ffa9a7 */ /* 0x0005e200080004ff */
[----:B------:R-:W-:Y:S01]  /*3210*/  UIADD3 UR4, UPT, UPT, UR5, 0x1, URZ ;  /* 0x0000000105047890 */ /* 0x000fe2000fffe0ff */
[----:B------:R-:W-:-:S03]  /*3220*/  VIADD R8, R8, 0x1 ;  /* 0x0000000108087836 */ /* 0x000fc60000000000 */
[----:B------:R-:W-:Y:S02]  /*3230*/  UISETP.NE.AND UP0, UPT, UR4, 0x2, UPT ;  /* 0x000000020400788c */ /* 0x000fe4000bf05270 */
[----:B------:R-:W-:Y:S01]  /*3240*/  ISETP.NE.AND P0, PT, R8, 0x2, PT ;  /* 0x000000020800780c */ /* 0x000fe20003f05270 */
[----:B------:R-:W-:Y:S06]  /*3250*/  UGETNEXTWORKID.BROADCAST [UR8], [UR9] ;  /* 0x00000000080073ca */ /* 0x000fec0008000100 */
[----:B------:R-:W-:Y:S02]  /*3260*/  USEL UR7, URZ, 0x1, UP0 ;  /* 0x00000001ff077887 */ /* 0x000fe40008000000 */
[----:B------:R-:W-:-:S04]  /*3270*/  USEL UR5, UR4, URZ, UP0 ;  /* 0x000000ff04057287 */ /* 0x000fc80008000000 */
[----:B------:R-:W-:Y:S02]  /*3280*/  LOP3.LUT R12, R12, UR7, RZ, 0x3c, !PT ;  /* 0x000000070c0c7c12 */ /* 0x000fe4000f8e3cff */
[----:B--2---:R-:W-:-:S04]  /*3290*/  SHF.L.U32 R5, R10, 0x1f, RZ ;  /* 0x0000001f0a057819 */ /* 0x004fc800000006ff */
[----:B------:R-:W2:Y:S02]  /*32a0*/  SYNCS.PHASECHK.TRANS64.TRYWAIT P1, [R0+URZ+0xe0], R5 ;  /* 0x0000e005000075a7 */ /* 0x000ea400080211ff */
[----:B--2---:R-:W-:Y:S05]  /*32b0*/  @!P1 BRA `(.L_x_57) ;  /* 0x0000005800b89947 */ /* 0x004fea0003800000 */
.L_x_165:
[C---:B------:R-:W-:Y:S01]  /*32c0*/  LEA R4, R11.reuse, UR6, 0x4 ;  /* 0x000000060b047c11 */ /* 0x040fe2000f8e20ff */
[----:B--2---:R-:W-:Y:S01]  /*32d0*/  VIADD R0, R0, 0xf0 ;  /* 0x000000f000007836 */ /* 0x004fe20000000000 */
[----:B------:R-:W-:Y:S01]  /*32e0*/  SEL R8, R8, RZ, P0 ;  /* 0x000000ff08087207 */ /* 0x000fe20000000000 */
[----:B------:R-:W-:-:S03]  /*32f0*/  VIADD R11, R11, 0x1 ;  /* 0x000000010b0b7836 */ /* 0x000fc60000000000 */
[----:B------:R-:W2:Y:S01]  /*3300*/  LDS.128 R4, [R4+0x170] ;  /* 0x0001700004047984 */ /* 0x000ea20000000c00 */
[----:B------:R-:W-:Y:S02]  /*3310*/  PRMT R0, RZ, 0x654, R0 ;  /* 0x00000654ff007816 */ /* 0x000fe40000000000 */
[C---:B------:R-:W-:Y:S01]  /*3320*/  ISETP.NE.AND P1, PT, R11.reuse, 0x2, PT ;  /* 0x000000020b00780c */ /* 0x040fe20003f25270 */
[----:B------:R-:W-:Y:S01]  /*3330*/  @!PT LDS RZ, [RZ] ;  /* 0x00000000fffff984 */ /* 0x000fe20000000800 */
[----:B------:R-:W-:Y:S01]  /*3340*/  @!PT LDS RZ, [RZ] ;  /* 0x00000000fffff984 */ /* 0x000fe20000000800 */
[----:B------:R-:W-:Y:S01]  /*3350*/  @!PT LDS RZ, [RZ] ;  /* 0x00000000fffff984 */ /* 0x000fe20000000800 */
[----:B------:R-:W-:Y:S01]  /*3360*/  @!PT LDS RZ, [RZ] ;  /* 0x00000000fffff984 */ /* 0x000fe20000000800 */
[----:B------:R3:W-:Y:S06]  /*3370*/  MEMBAR.ALL.CTA ;  /* 0x0000000000007992 */ /* 0x0007ec0000008000 */
[----:B---3--:R-:W3:Y:S01]  /*3380*/  FENCE.VIEW.ASYNC.S ;  /* 0x00000000000073c6 */ /* 0x008ee20000000000 */
[----:B------:R-:W-:Y:S01]  /*3390*/  SEL R11, R11, RZ, P1 ;  /* 0x000000ff0b0b7207 */ /* 0x000fe20000800000 */
[----:B---3--:R3:W-:Y:S01]  /*33a0*/  SYNCS.ARRIVE.TRANS64.RED.A1T0 RZ, [R0+URZ], RZ ;  /* 0x000000ff00ff79a7 */ /* 0x0087e200081004ff */
[----:B--2---:R-:W-:-:S02]  /*33b0*/  LOP3.LUT P3, RZ, R6, 0x1, RZ, 0xc0, !PT ;  /* 0x0000000106ff7812 */ /* 0x004fc4000786c0ff */
[----:B------:R-:W-:-:S04]  /*33c0*/  SEL R5, RZ, 0x1, P1 ;  /* 0x00000001ff057807 */ /* 0x000fc80000800000 */
[----:B------:R-:W-:Y:S02]  /*33d0*/  LOP3.LUT R10, R10, R5, RZ, 0x3c, !PT ;  /* 0x000000050a0a7212 */ /* 0x000fe400078e3cff */
[----:B---3--:R-:W-:-:S04]  /*33e0*/  SEL R0, RZ, 0x1, P0 ;  /* 0x00000001ff007807 */ /* 0x008fc80000000000 */
[----:B------:R-:W-:Y:S01]  /*33f0*/  LOP3.LUT R9, R9, R0, RZ, 0x3c, !PT ;  /* 0x0000000009097212 */ /* 0x000fe200078e3cff */
[----:B------:R-:W-:Y:S06]  /*3400*/  @P3 BRA `(.L_x_58) ;  /* 0xfffffffc002c3947 */ /* 0x000fec000383ffff */
[----:B------:R-:W-:Y:S01]  /*3410*/  ULEA UR4, UR5, UR6, 0x3 ;  /* 0x0000000605047291 */ /* 0x000fe2000f8e18ff */
[----:B------:R-:W-:-:S08]  /*3420*/  SHF.L.U32 R3, R12, 0x1f, RZ ;  /* 0x0000001f0c037819 */ /* 0x000fd000000006ff */
[----:B------:R-:W2:Y:S02]  /*3430*/  SYNCS.PHASECHK.TRANS64 P0, [UR4+0xf0], R3 ;  /* 0x0000f003ff0075a7 */ /* 0x000ea40008001004 */
[----:B--2---:R-:W-:Y:S05]  /*3440*/  @P0 BRA `(.L_x_59) ;  /* 0x0000000000080947 */ /* 0x004fea0003800000 */
[----:B------:R-:W2:Y:S02]  /*3450*/  SYNCS.PHASECHK.TRANS64.TRYWAIT P0, [UR4+0xf0], R3 ;  /* 0x0000f003ff0075a7 */ /* 0x000ea40008001104 */
[----:B--2---:R-:W-:Y:S05]  /*3460*/  @!P0 BRA `(.L_x_60) ;  /* 0x0000005800608947 */ /* 0x004fea0003800000 */
.L_x_59:
[----:B------:R-:W-:-:S04]  /*3470*/  UIADD3 UR7, UPT, UPT, UR5, 0x1, URZ ;  /* 0x0000000105077890 */ /* 0x000fc8000fffe0ff */
[----:B------:R-:W-:-:S04]  /*3480*/  UISETP.NE.AND UP0, UPT, UR7, 0x2, UPT ;  /* 0x000000020700788c */ /* 0x000fc8000bf05270 */
[----:B------:R-:W-:Y:S02]  /*3490*/  USEL UR8, URZ, 0x1, UP0 ;  /* 0x00000001ff087887 */ /* 0x000fe40008000000 */
[----:B------:R-:W-:-:S04]  /*34a0*/  USEL UR7, UR7, URZ, UP0 ;  /* 0x000000ff07077287 */ /* 0x000fc80008000000 */
[----:B------:R-:W-:Y:S01]  /*34b0*/  ULEA UR7, UR7, UR6, 0x3 ;  /* 0x0000000607077291 */ /* 0x000fe2000f8e18ff */
[----:B--2---:R-:W-:-:S04]  /*34c0*/  LOP3.LUT R3, R12, UR8, RZ, 0x3c, !PT ;  /* 0x000000080c037c12 */ /* 0x004fc8000f8e3cff */
[----:B------:R-:W-:-:S04]  /*34d0*/  SHF.L.U32 R0, R3, 0x1f, RZ ;  /* 0x0000001f03007819 */ /* 0x000fc800000006ff */
[----:B------:R-:W2:Y:S02]  /*34e0*/  SYNCS.PHASECHK.TRANS64 P0, [UR7+0xf0], R0 ;  /* 0x0000f000ff0075a7 */ /* 0x000ea40008001007 */
[----:B-12---:R-:W-:Y:S05]  /*34f0*/  @P0 EXIT ;  /* 0x000000000000094d */ /* 0x006fea0003800000 */
[----:B------:R-:W-:Y:S02]  /*3500*/  SHF.L.U32 R3, R3, 0x1f, RZ ;  /* 0x0000001f03037819 */ /* 0x000fe400000006ff */
[----:B------:R-:W-:-:S07]  /*3510*/  MOV R0, UR7 ;  /* 0x0000000700007c02 */ /* 0x000fce0008000f00 */
.L_x_61:
[----:B-1----:R1:W2:Y:S02]  /*3520*/  SYNCS.PHASECHK.TRANS64.TRYWAIT P0, [R0+URZ+0xf0], R3 ;  /* 0x0000f003000075a7 */ /* 0x0022a400080011ff */
[----:B--2---:R-:W-:Y:S05]  /*3530*/  @!P0 NANOSLEEP.SYNCS 0x989680 ;  /* 0x009896800000895d */ /* 0x004fea0003900000 */
[----:B------:R-:W2:Y:S02]  /*3540*/  @!P0 SYNCS.PHASECHK.TRANS64 P0, [R0+URZ+0xf0], R3 ;  /* 0x0000f003000085a7 */ /* 0x000ea400080010ff */
[----:B--2---:R-:W-:Y:S05]  /*3550*/  @P0 EXIT ;  /* 0x000000000000094d */ /* 0x004fea0003800000 */
[----:B------:R-:W-:Y:S05]  /*3560*/  BRA `(.L_x_61) ;  /* 0xfffffffc00ec7947 */ /* 0x000fea000383ffff */
.L_x_54:
[----:B------:R-:W-:Y:S05]  /*3570*/  BRA.U UP5, `(.L_x_62) ;  /* 0x0000001105dc7547 */ /* 0x000fea000b800000 */
[----:B------:R-:W2:Y:S01]  /*3580*/  S2UR UR7, SR_CgaCtaId ;  /* 0x00000000000779c3 */ /* 0x000ea20000008800 */
[----:B------:R-:W-:Y:S01]  /*3590*/  UMOV UR4, 0x40 ;  /* 0x0000004000047882 */ /* 0x000fe20000000000 */
[----:B------:R-:W-:Y:S01]  /*35a0*/  NOP ;  /* 0x0000000000007918 */ /* 0x000fe20000000000 */
[----:B------:R-:W-:Y:S01]  /*35b0*/  UMOV UR6, 0x400 ;  /* 0x0000040000067882 */ /* 0x000fe20000000000 */
[----:B--2---:R-:W-:Y:S02]  /*35c0*/  ULEA UR5, UR7, UR4, 0x18 ;  /* 0x0000000407057291 */ /* 0x004fe4000f8ec0ff */
[----:B------:R-:W-:-:S07]  /*35d0*/  ULEA UR6, UR7, UR6, 0x18 ;  /* 0x0000000607067291 */ /* 0x000fce000f8ec0ff */
[----:B------:R-:W2:Y:S02]  /*35e0*/  LDS.U8 R3, [UR5+0x1c] ;  /* 0x00001c05ff037984 */ /* 0x000ea40008000000 */
[----:B--2---:R-:W-:-:S13]  /*35f0*/  ISETP.NE.AND P0, PT, R3, RZ, PT ;  /* 0x000000ff0300720c */ /* 0x004fda0003f05270 */
[----:B------:R-:W-:Y:S05]  /*3600*/  @P0 BRA `(.L_x_63) ;  /* 0x0000000400080947 */ /* 0x000fea0003800000 */
[----:B------:R-:W-:Y:S02]  /*3610*/  UISETP.NE.U32.AND UP1, UPT, UR46, 0x1, UPT ;  /* 0x000000012e00788c */ /* 0x000fe4000bf25070 */
[----:B------:R-:W-:-:S07]  /*3620*/  UIADD3 UR7, UPT, UPT, UR5, 0x8, URZ ;  /* 0x0000000805077890 */ /* 0x000fce000fffe0ff */
[----:B------:R-:W-:Y:S05]  /*3630*/  BRA.U !UP1, `(.L_x_64) ;  /* 0x00000001099c7547 */ /* 0x000fea000b800000 */
[----:B------:R-:W-:Y:S01]  /*3640*/  ELECT P0, URZ, PT ;  /* 0x0000000000ff782f */ /* 0x000fe20003800000 */
[----:B------:R-:W-:-:S12]  /*3650*/  BSSY B0, `(.L_x_64) ;  /* 0x0000025000007945 */ /* 0x000fd80003800000 */
[----:B------:R-:W-:Y:S05]  /*3660*/  @!P0 BRA `(.L_x_65) ;  /* 0x00000000008c8947 */ /* 0x000fea0003800000 */
[----:B------:R-:W-:-:S05]  /*3670*/  UMOV UR4, 0x10 ;  /* 0x0000001000047882 */ /* 0x000fca0000000000 */
[----:B------:R-:W-:Y:S04]  /*3680*/  DEPBAR.LE SB2, 0x36 ;  /* 0x0000ad800000791a */ /* 0x000fe80000000000 */
[----:B------:R-:W2:Y:S02]  /*3690*/  UTCATOMSWS.2CTA.FIND_AND_SET.ALIGN UP0, UR4, UR4 ;  /* 0x00000004000475e3 */ /* 0x000ea40008200800 */
[----:B--2---:R-:W-:Y:S01]  /*36a0*/  MOV R10, UR4 ;  /* 0x00000004000a7c02 */ /* 0x004fe20008000f00 */
[----:B------:R-:W-:Y:S06]  /*36b0*/  BRA.U UP0, `(.L_x_66) ;  /* 0x0000000100187547 */ /* 0x000fec000b800000 */
.L_x_67:
[----:B------:R-:W-:Y:S05]  /*36c0*/  NANOSLEEP 0x64 ;  /* 0x000000640000795d */ /* 0x000fea0003800000 */
[----:B------:R-:W-:-:S05]  /*36d0*/  UMOV UR4, 0x10 ;  /* 0x0000001000047882 */ /* 0x000fca0000000000 */
[----:B------:R-:W-:Y:S04]  /*36e0*/  DEPBAR.LE SB2, 0x36 ;  /* 0x0000ad800000791a */ /* 0x000fe80000000000 */
[----:B------:R-:W2:Y:S02]  /*36f0*/  UTCATOMSWS.2CTA.FIND_AND_SET.ALIGN UP0, UR4, UR4 ;  /* 0x00000004000475e3 */ /* 0x000ea40008200800 */
[----:B--2---:R-:W-:Y:S01]  /*3700*/  MOV R10, UR4 ;  /* 0x00000004000a7c02 */ /* 0x004fe20008000f00 */
[----:B------:R-:W-:Y:S05]  /*3710*/  BRA.U !UP0, `(.L_x_67) ;  /* 0xfffffffd08e87547 */ /* 0x000fea000b83ffff */
.L_x_66:
[----:B------:R-:W2:Y:S01]  /*3720*/  LDS R6, [UR5+0x10] ;  /* 0x00001005ff067984 */ /* 0x000ea20008000800 */
[----:B------:R-:W-:Y:S01]  /*3730*/  IMAD.U32 R3, RZ, RZ, UR6 ;  /* 0x00000006ff037e24 */ /* 0x000fe2000f8e00ff */
[----:B------:R-:W-:-:S03]  /*3740*/  MOV R4, UR45 ;  /* 0x0000002d00047c02 */ /* 0x000fc60008000f00 */
[----:B------:R-:W-:Y:S01]  /*3750*/  VIADD R3, R3, 0x190 ;  /* 0x0000019003037836 */ /* 0x000fe20000000000 */
[----:B--2---:R-:W-:-:S04]  /*3760*/  SHF.L.U32 R6, R6, 0x1f, RZ ;  /* 0x0000001f06067819 */ /* 0x004fc800000006ff */
[----:B------:R-:W2:Y:S02]  /*3770*/  SYNCS.PHASECHK.TRANS64.TRYWAIT P0, [UR5+0x8], R6 ;  /* 0x00000806ff0075a7 */ /* 0x000ea40008001105 */
[----:B--2---:R-:W-:Y:S05]  /*3780*/  @P0 BRA `(.L_x_68) ;  /* 0x0000000000080947 */ /* 0x004fea0003800000 */
[----:B------:R-:W2:Y:S02]  /*3790*/  SYNCS.PHASECHK.TRANS64.TRYWAIT P0, [UR5+0x8], R6 ;  /* 0x00000806ff0075a7 */ /* 0x000ea40008001105 */
[----:B--2---:R-:W-:Y:S05]  /*37a0*/  @!P0 BRA `(.L_x_69) ;  /* 0x0000005400a88947 */ /* 0x004fea0003800000 */
.L_x_68:
[----:B------:R-:W-:Y:S01]  /*37b0*/  PRMT R4, R4, 0x654, R3 ;  /* 0x0000065404047816 */ /* 0x000fe20000000003 */
[----:B------:R-:W-:Y:S01]  /*37c0*/  HFMA2 R3, -RZ, RZ, 0, 5.9604644775390625e-08 ;  /* 0x00000001ff037431 */ /* 0x000fe200000001ff */
[----:B------:R-:W-:Y:S01]  /*37d0*/  UPRMT UR4, UR45, 0x654, UR7 ;  /* 0x000006542d047896 */ /* 0x000fe20008000007 */
[----:B------:R-:W-:Y:S02]  /*37e0*/  IMAD.MOV.U32 R7, RZ, RZ, 0xffff ;  /* 0x0000ffffff077424 */ /* 0x000fe400078e00ff */
[----:B--2---:R-:W-:Y:S02]  /*37f0*/  IMAD.MOV.U32 R6, RZ, RZ, 0x4 ;  /* 0x00000004ff067424 */ /* 0x004fe400078e00ff */
[----:B------:R-:W-:Y:S01]  /*3800*/  IMAD.SHL.U32 R9, R10, 0x20, RZ ;  /* 0x000000200a097824 */ /* 0x000fe200078e00ff */
[----:B------:R-:W-:Y:S02]  /*3810*/  MOV R5, UR4 ;  /* 0x0000000400057c02 */ /* 0x000fe40008000f00 */
[-C--:B------:R-:W-:Y:S01]  /*3820*/  SHF.L.U32 R8, R7, R10.reuse, RZ ;  /* 0x0000000a07087219 */ /* 0x080fe200000006ff */
[----:B------:R2:W-:Y:S01]  /*3830*/  SYNCS.ARRIVE.TRANS64.RED RZ, [UR4], R6 ;  /* 0x00000006ffff79a7 */ /* 0x0005e20008000404 */
[----:B------:R-:W-:Y:S01]  /*3840*/  SHF.L.U32 R7, R3, R10, RZ ;  /* 0x0000000a03077219 */ /* 0x000fe200000006ff */
[----:B------:R2:W-:Y:S04]  /*3850*/  STS [UR6+0x190], R9 ;  /* 0x00019009ff007988 */ /* 0x0005e80008000806 */
[----:B------:R2:W-:Y:S04]  /*3860*/  STAS [R4.64], R10 ;  /* 0x0000000a04007dbd */ /* 0x0005e8000c0008ff */
[----:B------:R2:W-:Y:S04]  /*3870*/  ATOMS.OR RZ, [UR5+0x14], R8 ;  /* 0x00001408ffff798c */ /* 0x0005e8000b000005 */
[----:B------:R2:W-:Y:S04]  /*3880*/  ATOMS.OR RZ, [UR5+0x18], R7 ;  /* 0x00001807ffff798c */ /* 0x0005e8000b000005 */
[----:B------:R2:W-:Y:S02]  /*3890*/  ATOMS.XOR RZ, [UR5+0x10], R3 ;  /* 0x00001003ffff798c */ /* 0x0005e4000b800005 */
.L_x_65:
[----:B-1----:R-:W-:Y:S05]  /*38a0*/  BSYNC B0 ;  /* 0x0000000000007941 */ /* 0x002fea0003800000 */
.L_x_64:
[----:B------:R-:W-:Y:S05]  /*38b0*/  BRA.U UP1, `(.L_x_70) ;  /* 0x00000001016c7547 */ /* 0x000fea000b800000 */
[----:B------:R-:W-:-:S03]  /*38c0*/  UMOV UR4, 0xffffffff ;  /* 0xffffffff00047882 */ /* 0x000fc60000000000 */
[----:B------:R-:W-:Y:S05]  /*38d0*/  BRA.DIV UR4, `(.L_x_71) ;  /* 0x0000005604747947 */ /* 0x000fea000b800000 */
[----:B------:R-:W-:-:S13]  /*38e0*/  ELECT P0, URZ, PT ;  /* 0x0000000000ff782f */ /* 0x000fda0003800000 */
.L_x_169:
[----:B------:R-:W-:Y:S05]  /*38f0*/  @!P0 BRA `(.L_x_70) ;  /* 0x00000000005c8947 */ /* 0x000fea0003800000 */
[----:B--2---:R-:W2:Y:S02]  /*3900*/  LDS R4, [UR5+0x10] ;  /* 0x00001005ff047984 */ /* 0x004ea40008000800 */
[----:B--2---:R-:W-:-:S04]  /*3910*/  SHF.L.U32 R4, R4, 0x1f, RZ ;  /* 0x0000001f04047819 */ /* 0x004fc800000006ff */
[----:B------:R-:W2:Y:S02]  /*3920*/  SYNCS.PHASECHK.TRANS64.TRYWAIT P0, [UR5+0x8], R4 ;  /* 0x00000804ff0075a7 */ /* 0x000ea40008001105 */
[----:B--2---:R-:W-:Y:S05]  /*3930*/  @P0 BRA `(.L_x_72) ;  /* 0x0000000000080947 */ /* 0x004fea0003800000 */
[----:B------:R-:W2:Y:S02]  /*3940*/  SYNCS.PHASECHK.TRANS64.TRYWAIT P0, [UR5+0x8], R4 ;  /* 0x00000804ff0075a7 */ /* 0x000ea40008001105 */
[----:B--2---:R-:W-:Y:S05]  /*3950*/  @!P0 BRA `(.L_x_73) ;  /* 0x0000005400788947 */ /* 0x004fea0003800000 */
.L_x_72:
[----:B------:R-:W3:Y:S01]  /*3960*/  LDS R6, [UR6+0x190] ;  /* 0x00019006ff067984 */ /* 0x000ee20008000800 */
[----:B--2---:R-:W-:Y:S02]  /*3970*/  HFMA2 R3, -RZ, RZ, 0, 5.9604644775390625e-08 ;  /* 0x00000001ff037431 */ /* 0x004fe400000001ff */
[----:B------:R-:W-:Y:S01]  /*3980*/  IMAD.MOV.U32 R4, RZ, RZ, 0xffff ;  /* 0x0000ffffff047424 */ /* 0x000fe200078e00ff */
[----:B------:R-:W-:Y:S01]  /*3990*/  UPRMT UR4, UR45, 0x654, UR7 ;  /* 0x000006542d047896 */ /* 0x000fe20008000007 */
[----:B---3--:R-:W-:-:S03]  /*39a0*/  IMAD.SHL.U32 R5, R6, 0x20, RZ ;  /* 0x0000002006057824 */ /* 0x008fc600078e00ff */
[-C--:B------:R-:W-:Y:S02]  /*39b0*/  SHF.L.U32 R4, R4, R6.reuse, RZ ;  /* 0x0000000604047219 */ /* 0x080fe400000006ff */
[----:B------:R-:W-:Y:S01]  /*39c0*/  SHF.L.U32 R6, R3, R6, RZ ;  /* 0x0000000603067219 */ /* 0x000fe200000006ff */
[----:B------:R3:W-:Y:S04]  /*39d0*/  STS [UR6+0x190], R5 ;  /* 0x00019005ff007988 */ /* 0x0007e80008000806 */
[----:B------:R3:W-:Y:S04]  /*39e0*/  ATOMS.OR RZ, [UR5+0x14], R4 ;  /* 0x00001404ffff798c */ /* 0x0007e8000b000005 */
[----:B------:R3:W-:Y:S01]  /*39f0*/  ATOMS.OR RZ, [UR5+0x18], R6 ;  /* 0x00001806ffff798c */ /* 0x0007e2000b000005 */
[----:B------:R-:W-:Y:S03]  /*3a00*/  SYNCS.ARRIVE.TRANS64.RED.A1T0 RZ, [UR4], RZ ;  /* 0x000000ffffff79a7 */ /* 0x000fe60008100404 */
[----:B------:R3:W-:Y:S01]  /*3a10*/  ATOMS.XOR RZ, [UR5+0x10], R3 ;  /* 0x00001003ffff798c */ /* 0x0007e2000b800005 */
[----:B------:R-:W-:Y:S05]  /*3a20*/  BRA `(.L_x_70) ;  /* 0x0000000000107947 */ /* 0x000fea0003800000 */
.L_x_63:
[----:B------:R-:W-:Y:S02]  /*3a30*/  MOV R3, 0xffffffff ;  /* 0xffffffff00037802 */ /* 0x000fe40000000f00 */
[----:B------:R-:W-:-:S03]  /*3a40*/  MOV R4, 0x3a70 ;  /* 0x00003a7000047802 */ /* 0x000fc60000000f00 */
[----:B------:R2:W-:Y:S04]  /*3a50*/  STS [UR6+0x190], R3 ;  /* 0x00019003ff007988 */ /* 0x0005e80008000806 */
[----:B-12--5:R-:W-:Y:S05]  /*3a60*/  CALL.REL.NOINC `($__internal_1_$__cuda_sm10x_tcgen05_guardrail_trap_phase_invalid_during_alloc) ;  /* 0x0000005800d87944 */ /* 0x026fea0003c00000 */
.L_x_70:
[----:B------:R-:W-:Y:S05]  /*3a70*/  WARPSYNC.ALL ;  /* 0x0000000000007948 */ /* 0x000fea0003800000 */
[----:B------:R-:W4:Y:S01]  /*3a80*/  S2UR UR4, SR_CgaCtaId ;  /* 0x00000000000479c3 */ /* 0x000f220000008800 */
[----:B------:R-:W-:Y:S01]  /*3a90*/  UMOV UR26, 0x400 ;  /* 0x00000400001a7882 */ /* 0x000fe20000000000 */
[----:B------:R-:W-:-:S06]  /*3aa0*/  NOP ;  /* 0x0000000000007918 */ /* 0x000fcc0000000000 */
[----:B------:R-:W-:Y:S06]  /*3ab0*/  BAR.ARV 0x6, 0xa0 ;  /* 0x0182800000007b1d */ /* 0x000fec0000002000 */
[----:B------:R-:W1:Y:S01]  /*3ac0*/  LDCU UR6, c[0x0][0x38c] ;  /* 0x00007180ff0677ac */ /* 0x000e620008000800 */
[----:B------:R-:W-:Y:S01]  /*3ad0*/  LOP3.LUT R0, R0, 0xffff, RZ, 0xc0, !PT ;  /* 0x0000ffff00007812 */ /* 0x000fe200078ec0ff */
[----:B--2---:R-:W-:Y:S01]  /*3ae0*/  IMAD.MOV.U32 R9, RZ, RZ, 0x1 ;  /* 0x00000001ff097424 */ /* 0x004fe200078e00ff */
[----:B------:R-:W-:Y:S01]  /*3af0*/  LOP3.LUT R2, R2, 0xffff, RZ, 0xc0, !PT ;  /* 0x0000ffff02027812 */ /* 0x000fe200078ec0ff */
[----:B------:R-:W-:Y:S01]  /*3b00*/  IMAD.MOV.U32 R8, RZ, RZ, RZ ;  /* 0x000000ffff087224 */ /* 0x000fe200078e00ff */
[----:B------:R-:W-:Y:S01]  /*3b10*/  R2UR UR42, R0 ;  /* 0x00000000002a72ca */ /* 0x000fe200000e0000 */
[----:B------:R-:W-:Y:S01]  /*3b20*/  UMOV UR32, URZ ;  /* 0x000000ff00207c82 */ /* 0x000fe20008000000 */
[----:B------:R-:W-:Y:S01]  /*3b30*/  R2UR UR28, R2 ;  /* 0x00000000021c72ca */ /* 0x000fe200000e0000 */
[----:B------:R-:W-:Y:S01]  /*3b40*/  UMOV UR23, URZ ;  /* 0x000000ff00177c82 */ /* 0x000fe20008000000 */
[----:B------:R-:W-:Y:S01]  /*3b50*/  UMOV UR22, URZ ;  /* 0x000000ff00167c82 */ /* 0x000fe20008000000 */
[----:B----4-:R-:W-:-:S02]  /*3b60*/  ULEA UR26, UR4, UR26, 0x18 ;  /* 0x0000001a041a7291 */ /* 0x010fc4000f8ec0ff */
[----:B------:R-:W-:Y:S02]  /*3b70*/  UISETP.NE.AND UP3, UPT, UR46, URZ, UPT ;  /* 0x000000ff2e00728c */ /* 0x000fe4000bf65270 */
[----:B------:R-:W-:Y:S02]  /*3b80*/  UIADD3 UR5, UPT, UPT, UR26, 0x6400, URZ ;  /* 0x000064001a057890 */ /* 0x000fe4000fffe0ff */
[----:B------:R-:W-:Y:S02]  /*3b90*/  UIADD3 UR4, UPT, UPT, UR26, 0x2e400, URZ ;  /* 0x0002e4001a047890 */ /* 0x000fe4000fffe0ff */
[----:B-1----:R-:W-:Y:S01]  /*3ba0*/  UIADD3 UR6, UPT, UPT, UR6, 0x3f, URZ ;  /* 0x0000003f06067890 */ /* 0x002fe2000fffe0ff */
[----:B---3--:R-:W1:Y:S01]  /*3bb0*/  LDS R3, [UR26+0x190] ;  /* 0x0001901aff037984 */ /* 0x008e620008000800 */
[----:B------:R-:W-:Y:S02]  /*3bc0*/  USHF.R.U32.HI UR5, URZ, 0x4, UR5 ;  /* 0x00000004ff057899 */ /* 0x000fe40008011605 */
[----:B------:R-:W-:-:S02]  /*3bd0*/  USHF.R.S32.HI UR33, URZ, 0x1f, UR6 ;  /* 0x0000001fff217899 */ /* 0x000fc40008011406 */
[----:B------:R-:W-:Y:S02]  /*3be0*/  USHF.R.U32.HI UR4, URZ, 0x4, UR4 ;  /* 0x00000004ff047899 */ /* 0x000fe40008011604 */
[----:B------:R-:W-:Y:S02]  /*3bf0*/  ULEA.HI UR33, UR33, UR6, URZ, 0x6 ;  /* 0x0000000621217291 */ /* 0x000fe4000f8f30ff */
[----:B------:R-:W-:Y:S02]  /*3c00*/  ULOP3.LUT UR5, UR5, 0x3fff, URZ, 0xc0, !UPT ;  /* 0x00003fff05057892 */ /* 0x000fe4000f8ec0ff */
[----:B------:R-:W-:Y:S02]  /*3c10*/  USHF.R.S32.HI UR33, URZ, 0x6, UR33 ;  /* 0x00000006ff217899 */ /* 0x000fe40008011421 */
[----:B------:R-:W-:Y:S02]  /*3c20*/  ULOP3.LUT UR30, UR4, 0x3fff, URZ, 0xc0, !UPT ;  /* 0x00003fff041e7892 */ /* 0x000fe4000f8ec0ff */
[----:B------:R-:W-:Y:S01]  /*3c30*/  UISETP.LT.AND UP0, UPT, UR33, 0x1, UPT ;  /* 0x000000012100788c */ /* 0x000fe2000bf01270 */
[----:B------:R-:W-:Y:S01]  /*3c40*/  UMOV UR40, 0x0 ;  /* 0x0000000000287882 */ /* 0x000fe20000000000 */
[----:B------:R-:W-:Y:S01]  /*3c50*/  UMOV UR41, 0x10100010 ;  /* 0x1010001000297882 */ /* 0x000fe20000000000 */
[----:B------:R-:W-:-:S02]  /*3c60*/  ULOP3.LUT UR29, UR5, 0x10000, URZ, 0xfc, !UPT ;  /* 0x00010000051d7892 */ /* 0x000fc4000f8efcff */
[----:B------:R-:W-:Y:S02]  /*3c70*/  ULOP3.LUT UR30, UR30, 0x10000, URZ, 0xfc, !UPT ;  /* 0x000100001e1e7892 */ /* 0x000fe4000f8efcff */
[----:B------:R-:W-:Y:S01]  /*3c80*/  USEL UR43, UR33, 0x1, !UP0 ;  /* 0x00000001212b7887 */ /* 0x000fe2000c000000 */
[----:B------:R-:W-:Y:S01]  /*3c90*/  UMOV UR38, 0x0 ;  /* 0x0000000000267882 */ /* 0x000fe20000000000 */
[----:B------:R-:W-:Y:S01]  /*3ca0*/  UMOV UR39, 0x10100010 ;  /* 0x1010001000277882 */ /* 0x000fe20000000000 */
[----:B------:R-:W-:Y:S01]  /*3cb0*/  UMOV UR36, 0x0 ;  /* 0x0000000000247882 */ /* 0x000fe20000000000 */
[----:B------:R-:W-:Y:S01]  /*3cc0*/  UMOV UR37, 0x10100010 ;  /* 0x1010001000257882 */ /* 0x000fe20000000000 */
[----:B------:R-:W-:Y:S01]  /*3cd0*/  UMOV UR34, 0x0 ;  /* 0x0000000000227882 */ /* 0x000fe20000000000 */
[----:B------:R-:W-:Y:S01]  /*3ce0*/  UMOV UR35, 0x10100010 ;  /* 0x1010001000237882 */ /* 0x000fe20000000000 */
[----:B-1----:R-:W-:Y:S02]  /*3cf0*/  R2UR UR44, R3 ;  /* 0x00000000032c72ca */ /* 0x002fe400000e0000 */
[----:B------:R-:W-:-:S13]  /*3d00*/  CS2R R2, SRZ ;  /* 0x0000000000027805 */ /* 0x000fda000001ff00 */
.L_x_81:
[C---:B------:R-:W-:Y:S02]  /*3d10*/  LEA R0, R8.reuse, UR26, 0x3 ;  /* 0x0000001a08007c11 */ /* 0x040fe4000f8e18ff */
[----:B------:R-:W-:Y:S02]  /*3d20*/  SHF.L.U32 R5, R3, 0x1f, RZ ;  /* 0x0000001f03057819 */ /* 0x000fe400000006ff */
[----:B------:R-:W-:Y:S02]  /*3d30*/  LEA R4, R8, UR26, 0x4 ;  /* 0x0000001a08047c11 */ /* 0x000fe4000f8e20ff */
[----:B------:R-:W1:Y:S02]  /*3d40*/  SYNCS.PHASECHK.TRANS64.TRYWAIT P0, [R0+URZ+0xe0], R5 ;  /* 0x0000e005000075a7 */ /* 0x000e6400080011ff */
[----:B-1-3--:R-:W-:Y:S05]  /*3d50*/  @!P0 BRA `(.L_x_74) ;  /* 0x0000005000908947 */ /* 0x00afea0003800000 */
.L_x_170:
[----:B-1----:R-:W1:Y:S01]  /*3d60*/  LDS.128 R4, [R4+0x170] ;  /* 0x0001700004047984 */ /* 0x002e620000000c00 */
[----:B------:R-:W-:Y:S02]  /*3d70*/  VIADD R0, R0, 0xf0 ;  /* 0x000000f000007836 */ /* 0x000fe40000000000 */
[----:B------:R-:W-:Y:S01]  /*3d80*/  VIADD R8, R8, 0x1 ;  /* 0x0000000108087836 */ /* 0x000fe20000000000 */
[----:B------:R-:W-:Y:S01]  /*3d90*/  @!PT LDS RZ, [RZ] ;  /* 0x00000000fffff984 */ /* 0x000fe20000000800 */
[----:B------:R-:W-:Y:S01]  /*3da0*/  @!PT LDS RZ, [RZ] ;  /* 0x00000000fffff984 */ /* 0x000fe20000000800 */
[----:B------:R-:W-:Y:S01]  /*3db0*/  @!PT LDS RZ, [RZ] ;  /* 0x00000000fffff984 */ /* 0x000fe20000000800 */
[----:B------:R-:W-:Y:S01]  /*3dc0*/  @!PT LDS RZ, [RZ] ;  /* 0x00000000fffff984 */ /* 0x000fe20000000800 */
[----:B------:R2:W-:Y:S06]  /*3dd0*/  MEMBAR.ALL.CTA ;  /* 0x0000000000007992 */ /* 0x0005ec0000008000 */
[----:B--2---:R-:W2:Y:S01]  /*3de0*/  FENCE.VIEW.ASYNC.S ;  /* 0x00000000000073c6 */ /* 0x004ea20000000000 */
[----:B------:R-:W-:-:S04]  /*3df0*/  PRMT R0, RZ, 0x654, R0 ;  /* 0x00000654ff007816 */ /* 0x000fc80000000000 */
[----:B--2---:R2:W-:Y:S01]  /*3e00*/  SYNCS.ARRIVE.TRANS64.RED.A1T0 RZ, [R0+URZ], RZ ;  /* 0x000000ff00ff79a7 */ /* 0x0045e200081004ff */
[----:B-1----:R-:W-:Y:S01]  /*3e10*/  LOP3.LUT P1, RZ, R6, 0x1, RZ, 0xc0, !PT ;  /* 0x0000000106ff7812 */ /* 0x002fe2000782c0ff */
[----:B--2---:R-:W-:-:S12]  /*3e20*/  BRA.U UP3, `(.L_x_75) ;  /* 0x0000000503087547 */ /* 0x004fd8000b800000 */
[----:B------:R-:W1:Y:S01]  /*3e30*/  LDCU UR4, c[0x0][0x38c] ;  /* 0x00007180ff0477ac */ /* 0x000e620008000800 */
[----:B------:R-:W-:Y:S02]  /*3e40*/  PLOP3.LUT P2, PT, PT, PT, PT, 0x80, 0x8 ;  /* 0x000000000008781c */ /* 0x000fe40003f4f070 */
[----:B------:R-:W-:Y:S01]  /*3e50*/  SHF.L.U32 R5, R9, 0x1f, RZ ;  /* 0x0000001f09057819 */ /* 0x000fe200000006ff */
[----:B------:R-:W-:Y:S02]  /*3e60*/  ULEA UR31, UR32, UR26, 0x3 ;  /* 0x0000001a201f7291 */ /* 0x000fe4000f8e18ff */
[----:B------:R-:W-:Y:S02]  /*3e70*/  ULEA UR11, UR32, UR44, 0x6 ;  /* 0x0000002c200b7291 */ /* 0x000fe4000f8e30ff */
[----:B-1----:R-:W-:-:S06]  /*3e80*/  UISETP.GE.AND UP0, UPT, UR4, 0x1, UPT ;  /* 0x000000010400788c */ /* 0x002fcc000bf06270 */
[----:B------:R-:W-:-:S05]  /*3e90*/  PLOP3.LUT P0, PT, PT, PT, UP0, 0x80, 0x8 ;  /* 0x000000000008781c */ /* 0x000fca0003f0f008 */
[----:B------:R-:W-:-:S08]  /*3ea0*/  @UP0 ULEA UR4, UR23, UR26, 0x3 ;  /* 0x0000001a17040291 */ /* 0x000fd0000f8e18ff */
[----:B------:R-:W-:-:S04]  /*3eb0*/  @P0 SHF.L.U32 R0, R2, 0x1f, RZ ;  /* 0x0000001f02000819 */ /* 0x000fc800000006ff */
[----:B------:R1:W2:Y:S01]  /*3ec0*/  @P0 SYNCS.PHASECHK.TRANS64.TRYWAIT P2, [UR4], R0 ;  /* 0x00000000ff0005a7 */ /* 0x0002a20008041104 */
[----:B------:R-:W3:Y:S02]  /*3ed0*/  SYNCS.PHASECHK.TRANS64.TRYWAIT P0, [UR31+0x120], R5 ;  /* 0x00012005ff0075a7 */ /* 0x000ee4000800111f */
[----:B-123--:R-:W-:Y:S05]  /*3ee0*/  @!P0 BRA `(.L_x_76) ;  /* 0x0000005000408947 */ /* 0x00efea0003800000 */
.L_x_172:
[----:B------:R-:W-:Y:S01]  /*3ef0*/  UMOV UR27, UR22 ;  /* 0x00000016001b7c82 */ /* 0x000fe20008000000 */
[----:B------:R-:W-:Y:S05]  /*3f00*/  BRA.U !UP0, `(.L_x_77) ;  /* 0x0000000108c07547 */ /* 0x000fea000b800000 */
[----:B------:R-:W-:Y:S02]  /*3f10*/  UIADD3 UR27, UPT, UPT, UR43, UR22, URZ ;  /* 0x000000162b1b7290 */ /* 0x000fe4000fffe0ff */
[----:B------:R-:W-:Y:S01]  /*3f20*/  UPLOP3.LUT UP2, UPT, UPT, UPT, UPT, 0x40, 0x4 ;  /* 0x000000000004789c */ /* 0x000fe20003f4e870 */
[----:B------:R-:W-:Y:S01]  /*3f30*/  UMOV UR24, UR33 ;  /* 0x0000002100187c82 */ /* 0x000fe20008000000 */
[----:B------:R-:W-:-:S09]  /*3f40*/  UMOV UR10, UR23 ;  /* 0x00000017000a7c82 */ /* 0x000fd20008000000 */
.L_x_80:
[----:B--2---:R-:W-:Y:S01]  /*3f50*/  ULEA UR5, UR10, UR26, 0x3 ;  /* 0x0000001a0a057291 */ /* 0x004fe2000f8e18ff */
[----:B---3--:R-:W-:Y:S11]  /*3f60*/  @P2 BRA `(.L_x_78) ;  /* 0x00000000000c2947 */ /* 0x008ff60003800000 */
[----:B-1----:R-:W-:Y:S04]  /*3f70*/  SHF.L.U32 R5, R2, 0x1f, RZ ;  /* 0x0000001f02057819 */ /* 0x002fe800000006ff */
[----:B------:R-:W1:Y:S02]  /*3f80*/  SYNCS.PHASECHK.TRANS64.TRYWAIT P0, [UR5], R5 ;  /* 0x00000005ff0075a7 */ /* 0x000e640008001105 */
[----:B-1----:R-:W-:Y:S05]  /*3f90*/  @!P0 BRA `(.L_x_79) ;  /* 0x00000050002c8947 */ /* 0x002fea0003800000 */
.L_x_78:
[----:B------:R-:W-:Y:S01]  /*3fa0*/  UISETP.NE.AND UP0, UPT, UR24, 0x1, UPT ;  /* 0x000000011800788c */ /* 0x000fe2000bf05270 */
[----:B------:R-:W-:Y:S01]  /*3fb0*/  PLOP3.LUT P2, PT, PT, PT, PT, 0x80, 0x8 ;  /* 0x000000000008781c */ /* 0x000fe20003f4f070 */
[----:B------:R-:W-:Y:S02]  /*3fc0*/  UIADD3 UR4, UPT, UPT, UR10, 0x1, URZ ;  /* 0x000000010a047890 */ /* 0x000fe4000fffe0ff */
[----:B------:R-:W-:Y:S02]  /*3fd0*/  UIADD3 UR25, UPT, UPT, UR5, 0x50, URZ ;  /* 0x0000005005197890 */ /* 0x000fe4000fffe0ff */
[----:B------:R-:W-:Y:S01]  /*3fe0*/  UISETP.NE.AND UP1, UPT, UR4, 0xa, UPT ;  /* 0x0000000a0400788c */ /* 0x000fe2000bf25270 */
[----:B------:R-:W-:Y:S01]  /*3ff0*/  PLOP3.LUT P0, PT, PT, PT, UP0, 0x80, 0x8 ;  /* 0x000000000008781c */ /* 0x000fe20003f0f008 */
[----:B------:R-:W-:Y:S02]  /*4000*/  UIADD3 UR22, UPT, UPT, UR22, 0x1, URZ ;  /* 0x0000000116167890 */ /* 0x000fe4000fffe0ff */
[----:B------:R-:W-:Y:S02]  /*4010*/  USEL UR6, URZ, 0x1, UP1 ;  /* 0x00000001ff067887 */ /* 0x000fe40008800000 */
[----:B------:R-:W-:Y:S02]  /*4020*/  USEL UR23, UR4, URZ, UP1 ;  /* 0x000000ff04177287 */ /* 0x000fe40008800000 */
[----:B------:R-:W-:Y:S02]  /*4030*/  UIADD3 UR24, UPT, UPT, UR24, -0x1, URZ ;  /* 0xffffffff18187890 */ /* 0x000fe4000fffe0ff */
[----:B------:R-:W-:Y:S01]  /*4040*/  @UP0 ULEA UR4, UR23, UR26, 0x3 ;  /* 0x0000001a17040291 */ /* 0x000fe2000f8e18ff */
[----:B------:R-:W-:Y:S01]  /*4050*/  LOP3.LUT R2, R2, UR6, RZ, 0x3c, !PT ;  /* 0x0000000602027c12 */ /* 0x000fe2000f8e3cff */
[----:B------:R-:W-:Y:S02]  /*4060*/  ULEA UR6, UR10, UR30, 0x8 ;  /* 0x0000001e0a067291 */ /* 0x000fe4000f8e40ff */
[----:B------:R-:W-:Y:S01]  /*4070*/  UISETP.NE.AND UP0, UPT, UR22, UR27, UPT ;  /* 0x0000001b1600728c */ /* 0x000fe2000bf05270 */
[----:B-1----:R-:W-:Y:S01]  /*4080*/  @P0 SHF.L.U32 R0, R2, 0x1f, RZ ;  /* 0x0000001f02000819 */ /* 0x002fe200000006ff */
[----:B------:R-:W-:Y:S02]  /*4090*/  UIADD3 UR20, UPT, UPT, UR6, 0x2, URZ ;  /* 0x0000000206147890 */ /* 0x000fe4000fffe0ff */
[----:B------:R-:W-:Y:S01]  /*40a0*/  UIADD3 UR16, UPT, UPT, UR6, 0x4, URZ ;  /* 0x0000000406107890 */ /* 0x000fe2000fffe0ff */
[----:B------:R2:W3:Y:S01]  /*40b0*/  @P0 SYNCS.PHASECHK.TRANS64.TRYWAIT P2, [UR4], R0 ;  /* 0x00000000ff0005a7 */ /* 0x0004e20008041104 */
[----:B------:R-:W-:Y:S02]  /*40c0*/  ULEA UR4, UR10, UR29, 0xa ;  /* 0x0000001d0a047291 */ /* 0x000fe4000f8e50ff */
[----:B------:R-:W-:Y:S02]  /*40d0*/  UIADD3 UR12, UPT, UPT, UR6, 0x6, URZ ;  /* 0x00000006060c7890 */ /* 0x000fe4000fffe0ff */
[----:B------:R-:W-:Y:S02]  /*40e0*/  UIADD3 UR18, UPT, UPT, UR4, 0x2, URZ ;  /* 0x0000000204127890 */ /* 0x000fe4000fffe0ff */
[----:B------:R-:W-:Y:S02]  /*40f0*/  UIADD3 UR14, UPT, UPT, UR4, 0x4, URZ ;  /* 0x00000004040e7890 */ /* 0x000fe4000fffe0ff */
[----:B------:R-:W-:Y:S01]  /*4100*/  UIADD3 UR8, UPT, UPT, UR4, 0x6, URZ ;  /* 0x0000000604087890 */ /* 0x000fe2000fffe0ff */
[----:B------:R-:W-:Y:S01]  /*4110*/  UMOV UR7, 0x40004040 ;  /* 0x4000404000077882 */ /* 0x000fe20000000000 */
[----:B------:R-:W-:Y:S01]  /*4120*/  UMOV UR5, 0x40004040 ;  /* 0x4000404000057882 */ /* 0x000fe20000000000 */
[----:B------:R-:W-:Y:S01]  /*4130*/  UMOV UR21, 0x40004040 ;  /* 0x4000404000157882 */ /* 0x000fe20000000000 */
[----:B------:R2:W-:Y:S01]  /*4140*/  UTCHMMA.2CTA gdesc[UR4], gdesc[UR6], tmem[UR11], tmem[UR40], idesc[UR41], UP2 ;  /* 0x00ff2806040075ea */ /* 0x0005e2000920000b */
[----:B------:R-:W-:Y:S01]  /*4150*/  UPLOP3.LUT UP2, UPT, UPT, UPT, UPT, 0x80, 0x8 ;  /* 0x000000000008789c */ /* 0x000fe20003f4f070 */
[----:B------:R-:W-:Y:S01]  /*4160*/  UMOV UR19, 0x40004040 ;  /* 0x4000404000137882 */ /* 0x000fe20000000000 */
[----:B------:R-:W-:Y:S01]  /*4170*/  UMOV UR17, 0x40004040 ;  /* 0x4000404000117882 */ /* 0x000fe20000000000 */
[----:B------:R2:W-:Y:S01]  /*4180*/  UTCHMMA.2CTA gdesc[UR18], gdesc[UR20], tmem[UR11], tmem[UR38], idesc[UR39], UPT ;  /* 0x00ff2614120075ea */ /* 0x0005e2000ba0000b */
[----:B------:R-:W-:Y:S01]  /*4190*/  UMOV UR15, 0x40004040 ;  /* 0x40004040000f7882 */ /* 0x000fe20000000000 */
[----:B------:R-:W-:Y:S01]  /*41a0*/  UMOV UR13, 0x40004040 ;  /* 0x40004040000d7882 */ /* 0x000fe20000000000 */
[----:B------:R-:W-:Y:S01]  /*41b0*/  UMOV UR9, 0x40004040 ;  /* 0x4000404000097882 */ /* 0x000fe20000000000 */
[----:B------:R2:W-:Y:S01]  /*41c0*/  UTCHMMA.2CTA gdesc[UR14], gdesc[UR16], tmem[UR11], tmem[UR36], idesc[UR37], UPT ;  /* 0x00ff24100e0075ea */ /* 0x0005e2000ba0000b */
[----:B------:R2:W-:Y:S01]  /*41d0*/  UTCHMMA.2CTA gdesc[UR8], gdesc[UR12], tmem[UR11], tmem[UR34], idesc[UR35], UPT ;  /* 0x00ff220c080075ea */ /* 0x0005e2000ba0000b */
[----:B------:R2:W-:Y:S01]  /*41e0*/  UTCBAR.2CTA.MULTICAST [UR25], URZ, UR28 ;  /* 0x000000ff190073e9 */ /* 0x0005e2000820081c */
[----:B------:R-:W-:Y:S01]  /*41f0*/  UMOV UR10, UR23 ;  /* 0x00000017000a7c82 */ /* 0x000fe20008000000 */
[----:B------:R-:W-:Y:S05]  /*4200*/  BRA.U UP0, `(.L_x_80) ;  /* 0xfffffffd00507547 */ /* 0x000fea000b83ffff */
.L_x_77:
[----:B--2---:R-:W-:Y:S01]  /*4210*/  UIADD3 UR4, UPT, UPT, UR31, 0x100, URZ ;  /* 0x000001001f047890 */ /* 0x004fe2000fffe0ff */
[----:B------:R-:W-:-:S08]  /*4220*/  UMOV UR22, UR27 ;  /* 0x0000001b00167c82 */ /* 0x000fd00008000000 */
[----:B------:R2:W-:Y:S01]  /*4230*/  UTCBAR.2CTA.MULTICAST [UR4], URZ, UR42 ;  /* 0x000000ff040073e9 */ /* 0x0005e2000820082a */
[----:B------:R-:W-:Y:S02]  /*4240*/  NOP ;  /* 0x0000000000007918 */ /* 0x000fe40000000000 */
.L_x_75:
[----:B--2---:R-:W-:Y:S01]  /*4250*/  UIADD3 UR4, UPT, UPT, UR32, 0x1, URZ ;  /* 0x0000000120047890 */ /* 0x004fe2000fffe0ff */
[----:B------:R-:W-:-:S03]  /*4260*/  ISETP.NE.AND P0, PT, R8, 0x2, PT ;  /* 0x000000020800780c */ /* 0x000fc60003f05270 */
[----:B------:R-:W-:Y:S01]  /*4270*/  UISETP.NE.AND UP0, UPT, UR4, 0x4, UPT ;  /* 0x000000040400788c */ /* 0x000fe2000bf05270 */
[----:B-1----:R-:W-:Y:S02]  /*4280*/  SEL R0, RZ, 0x1, P0 ;  /* 0x00000001ff007807 */ /* 0x002fe40000000000 */
[----:B------:R-:W-:Y:S01]  /*4290*/  SEL R8, R8, RZ, P0 ;  /* 0x000000ff08087207 */ /* 0x000fe20000000000 */
[----:B------:R-:W-:Y:S01]  /*42a0*/  USEL UR5, URZ, 0x1, UP0 ;  /* 0x00000001ff057887 */ /* 0x000fe20008000000 */
[----:B------:R-:W-:Y:S01]  /*42b0*/  LOP3.LUT R3, R3, R0, RZ, 0x3c, !PT ;  /* 0x0000000003037212 */ /* 0x000fe200078e3cff */
[----:B------:R-:W-:-:S04]  /*42c0*/  USEL UR32, UR4, URZ, UP0 ;  /* 0x000000ff04207287 */ /* 0x000fc80008000000 */
[----:B------:R-:W-:Y:S01]  /*42d0*/  LOP3.LUT R9, R9, UR5, RZ, 0x3c, !PT ;  /* 0x0000000509097c12 */ /* 0x000fe2000f8e3cff */
[----:B------:R-:W-:Y:S07]  /*42e0*/  @P1 BRA `(.L_x_81) ;  /* 0xfffffff800881947 */ /* 0x000fee000383ffff */
[----:B------:R-:W1:Y:S01]  /*42f0*/  S2UR UR8, SR_CgaCtaId ;  /* 0x00000000000879c3 */ /* 0x000e620000008800 */
[----:B------:R-:W-:Y:S01]  /*4300*/  ELECT P0, URZ, PT ;  /* 0x0000000000ff782f */ /* 0x000fe20003800000 */
[----:B------:R-:W-:Y:S01]  /*4310*/  HFMA2 R0, -RZ, RZ, 0, 5.9604644775390625e-08 ;  /* 0x00000001ff007431 */ /* 0x000fe200000001ff */
[----:B------:R-:W-:-:S05]  /*4320*/  UMOV UR4, 0x40 ;  /* 0x0000004000047882 */ /* 0x000fca0000000000 */
[----:B------:R-:W-:Y:S01]  /*4330*/  UVIRTCOUNT.DEALLOC.SMPOOL 0x80 ;  /* 0x000000800000784c */ /* 0x000fe20000000000 */
[----:B------:R-:W-:Y:S02]  /*4340*/  UISETP.NE.AND UP1, UPT, UR46, URZ, UPT ;  /* 0x000000ff2e00728c */ /* 0x000fe4000bf25270 */
[----:B-1----:R-:W-:-:S09]  /*4350*/  ULEA UR8, UR8, UR4, 0x18 ;  /* 0x0000000408087291 */ /* 0x002fd2000f8ec0ff */
[----:B------:R1:W-:Y:S01]  /*4360*/  @P0 STS.U8 [UR8+0x1c], R0 ;  /* 0x00001c00ff000988 */ /* 0x0003e20008000008 */
[----:B------:R-:W-:Y:S05]  /*4370*/  BRA.U UP1, `(.L_x_82) ;  /* 0x0000000101a07547 */ /* 0x000fea000b800000 */
[----:B------:R-:W-:Y:S01]  /*4380*/  UIADD3 UR7, UPT, UPT, UR26, 0x120, URZ ;  /* 0x000001201a077890 */ /* 0x000fe2000fffe0ff */
[----:B------:R-:W-:-:S03]  /*4390*/  SHF.L.U32 R3, R9, 0x1f, RZ ;  /* 0x0000001f09037819 */ /* 0x000fc600000006ff */
[----:B------:R-:W-:-:S09]  /*43a0*/  ULEA UR4, UR32, UR7, 0x3 ;  /* 0x0000000720047291 */ /* 0x000fd2000f8e18ff */
[----:B------:R-:W2:Y:S02]  /*43b0*/  SYNCS.PHASECHK.TRANS64.TRYWAIT P0, [UR4], R3 ;  /* 0x00000003ff0075a7 */ /* 0x000ea40008001104 */
[----:B--2---:R-:W-:Y:S05]  /*43c0*/  @!P0 BRA `(.L_x_83) ;  /* 0x0000004c00388947 */ /* 0x004fea0003800000 */
.L_x_175:
        /* <DEDUP_REMOVED lines=9> */
.L_x_177:
        /* <DEDUP_REMOVED lines=9> */
.L_x_179:
[----:B------:R-:W-:-:S04]  /*44f0*/  UIADD3 UR4, UPT, UPT, UR4, 0x1, URZ ;  /* 0x0000000104047890 */ /* 0x000fc8000fffe0ff */
[----:B------:R-:W-:-:S04]  /*4500*/  UISETP.NE.AND UP0, UPT, UR4, 0x4, UPT ;  /* 0x000000040400788c */ /* 0x000fc8000bf05270 */
[----:B------:R-:W-:Y:S02]  /*4510*/  USEL UR5, URZ, 0x1, UP0 ;  /* 0x00000001ff057887 */ /* 0x000fe40008000000 */
[----:B------:R-:W-:-:S04]  /*4520*/  USEL UR4, UR4, URZ, UP0 ;  /* 0x000000ff04047287 */ /* 0x000fc80008000000 */
[----:B------:R-:W-:Y:S01]  /*4530*/  ULEA UR4, UR4, UR7, 0x3 ;  /* 0x0000000704047291 */ /* 0x000fe2000f8e18ff */
[----:B-1----:R-:W-:-:S04]  /*4540*/  LOP3.LUT R3, R2, UR5, RZ, 0x3c, !PT ;  /* 0x0000000502037c12 */ /* 0x002fc8000f8e3cff */
[----:B------:R-:W-:Y:S01]  /*4550*/  SHF.L.U32 R3, R3, 0x1f, RZ ;  /* 0x0000001f03037819 */ /* 0x000fe200000006ff */
[----:B------:R-:W-:-:S04]  /*4560*/  IMAD.U32 R0, RZ, RZ, UR4 ;  /* 0x00000004ff007e24 */ /* 0x000fc8000f8e00ff */
[----:B------:R1:W2:Y:S03]  /*4570*/  SYNCS.PHASECHK.TRANS64.TRYWAIT P0, [R0+URZ], R3 ;  /* 0x00000003000075a7 */ /* 0x0002a600080011ff */
[----:B--2---:R-:W-:Y:S05]  /*4580*/  @!P0 NANOSLEEP.SYNCS 0x989680 ;  /* 0x009896800000895d */ /* 0x004fea0003900000 */
[----:B------:R-:W2:Y:S02]  /*4590*/  @!P0 SYNCS.PHASECHK.TRANS64 P0, [R0+URZ], R3 ;  /* 0x00000003000085a7 */ /* 0x000ea400080010ff */
[----:B--2---:R-:W-:Y:S05]  /*45a0*/  @P0 BRA `(.L_x_86) ;  /* 0x0000000000200947 */ /* 0x004fea0003800000 */
.L_x_87:
[----:B--2---:R2:W4:Y:S02]  /*45b0*/  SYNCS.PHASECHK.TRANS64.TRYWAIT P0, [R0+URZ], R3 ;  /* 0x00000003000075a7 */ /* 0x00452400080011ff */
[----:B----4-:R-:W-:Y:S05]  /*45c0*/  @!P0 NANOSLEEP.SYNCS 0x989680 ;  /* 0x009896800000895d */ /* 0x010fea0003900000 */
[----:B------:R-:W4:Y:S02]  /*45d0*/  @!P0 SYNCS.PHASECHK.TRANS64 P0, [R0+URZ], R3 ;  /* 0x00000003000085a7 */ /* 0x000f2400080010ff */
[----:B----4-:R-:W-:Y:S05]  /*45e0*/  @!P0 BRA `(.L_x_87) ;  /* 0xfffffffc00f08947 */ /* 0x010fea000383ffff */
[----:B------:R-:W-:Y:S05]  /*45f0*/  BRA `(.L_x_86) ;  /* 0x00000000000c7947 */ /* 0x000fea0003800000 */
.L_x_82:
[----:B------:R-:W-:-:S04]  /*4600*/  UIADD3 UR4, UPT, UPT, UR26, 0x160, URZ ;  /* 0x000001601a047890 */ /* 0x000fc8000fffe0ff */
[----:B------:R-:W-:-:S09]  /*4610*/  UPRMT UR4, UR45, 0x654, UR4 ;  /* 0x000006542d047896 */ /* 0x000fd20008000004 */
[----:B------:R-:W-:Y:S03]  /*4620*/  SYNCS.ARRIVE.TRANS64.RED.A1T0 RZ, [UR4], RZ ;  /* 0x000000ffffff79a7 */ /* 0x000fe60008100404 */
.L_x_86:
[----:B-12---:R-:W-:Y:S01]  /*4630*/  SHF.L.U32 R3, RZ, 0x1f, RZ ;  /* 0x0000001fff037819 */ /* 0x006fe200000006ff */
[----:B------:R-:W-:Y:S01]  /*4640*/  UIADD3 UR4, UPT, UPT, UR26, 0x160, URZ ;  /* 0x000001601a047890 */ /* 0x000fe2000fffe0ff */
[----:B------:R-:W-:Y:S02]  /*4650*/  PLOP3.LUT P0, PT, PT, PT, UP1, 0x80, 0x8 ;  /* 0x000000000008781c */ /* 0x000fe40003f0f018 */
[----:B------:R-:W1:Y:S02]  /*4660*/  SYNCS.PHASECHK.TRANS64.TRYWAIT P1, [UR26+0x160], R3 ;  /* 0x00016003ff0075a7 */ /* 0x000e64000802111a */
[----:B-1----:R-:W-:Y:S09]  /*4670*/  @!P1 BRA `(.L_x_88) ;  /* 0x0000004800d49947 */ /* 0x002ff20003800000 */
.L_x_181:
[----:B------:R-:W-:Y:S01]  /*4680*/  @!UP1 UPRMT UR4, UR45, 0x654, UR4 ;  /* 0x000006542d049896 */ /* 0x000fe20008000004 */
[----:B------:R-:W-:Y:S01]  /*4690*/  UMOV UR5, 0xffff ;  /* 0x0000ffff00057882 */ /* 0x000fe20000000000 */
[----:B------:R-:W-:-:S07]  /*46a0*/  UMOV UR6, 0x1 ;  /* 0x0000000100067882 */ /* 0x000fce0000000000 */
[----:B------:R-:W-:Y:S01]  /*46b0*/  @!P0 SYNCS.ARRIVE.TRANS64.RED.A1T0 RZ, [UR4], RZ ;  /* 0x000000ffffff89a7 */ /* 0x000fe20008100404 */
[----:B------:R-:W-:Y:S01]  /*46c0*/  NOP ;  /* 0x0000000000007918 */ /* 0x000fe20000000000 */
[----:B-1----:R-:W1:Y:S01]  /*46d0*/  LDS R0, [UR8+0x14] ;  /* 0x00001408ff007984 */ /* 0x002e620008000800 */
[----:B------:R-:W-:-:S04]  /*46e0*/  ULOP3.LUT UR4, UR44, 0xffff, URZ, 0xc0, !UPT ;  /* 0x0000ffff2c047892 */ /* 0x000fc8000f8ec0ff */
[----:B------:R-:W-:-:S04]  /*46f0*/  USHF.R.U32.HI UR4, URZ, 0x5, UR4 ;  /* 0x00000005ff047899 */ /* 0x000fc80008011604 */
[----:B------:R-:W-:Y:S02]  /*4700*/  USHF.L.U32 UR5, UR5, UR4, URZ ;  /* 0x0000000405057299 */ /* 0x000fe400080006ff */
[----:B------:R-:W-:-:S04]  /*4710*/  USHF.L.U32 UR4, UR6, UR4, URZ ;  /* 0x0000000406047299 */ /* 0x000fc800080006ff */
[----:B-1----:R-:W-:-:S04]  /*4720*/  LOP3.LUT R0, R0, UR5, RZ, 0xc0, !PT ;  /* 0x0000000500007c12 */ /* 0x002fc8000f8ec0ff */
[----:B------:R-:W-:-:S13]  /*4730*/  ISETP.NE.AND P0, PT, R0, UR5, PT ;  /* 0x0000000500007c0c */ /* 0x000fda000bf05270 */
[----:B------:R-:W-:Y:S05]  /*4740*/  @P0 BRA `(.L_x_89) ;  /* 0x0000000000580947 */ /* 0x000fea0003800000 */
[----:B------:R-:W1:Y:S02]  /*4750*/  LDS R0, [UR8+0x18] ;  /* 0x00001808ff007984 */ /* 0x000e640008000800 */
[----:B-1----:R-:W-:-:S04]  /*4760*/  LOP3.LUT R0, R0, UR4, RZ, 0xc0, !PT ;  /* 0x0000000400007c12 */ /* 0x002fc8000f8ec0ff */
[----:B------:R-:W-:-:S13]  /*4770*/  ISETP.NE.AND P0, PT, R0, UR4, PT ;  /* 0x0000000400007c0c */ /* 0x000fda000bf05270 */
[----:B------:R-:W-:Y:S05]  /*4780*/  @P0 BRA `(.L_x_90) ;  /* 0x00000000003c0947 */ /* 0x000fea0003800000 */
[----:B------:R-:W1:Y:S01]  /*4790*/  S2R R2, SR_LANEID ;  /* 0x0000000000027919 */ /* 0x000e620000000000 */
[----:B------:R-:W-:Y:S01]  /*47a0*/  ULOP3.LUT UR5, URZ, UR5, URZ, 0x33, !UPT ;  /* 0x00000005ff057292 */ /* 0x000fe2000f8e33ff */
[----:B------:R-:W-:Y:S01]  /*47b0*/  LOP3.LUT R4, RZ, UR4, RZ, 0x33, !PT ;  /* 0x00000004ff047c12 */ /* 0x000fe2000f8e33ff */
[----:B------:R-:W-:Y:S02]  /*47c0*/  VOTEU.ANY UR4, UPT, PT ;  /* 0x0000000000047886 */ /* 0x000fe400038e0100 */
[----:B------:R-:W-:Y:S01]  /*47d0*/  UFLO.U32 UR4, UR4 ;  /* 0x00000004000472bd */ /* 0x000fe200080e0000 */
[----:B------:R-:W2:Y:S01]  /*47e0*/  REDUX UR6, R4 ;  /* 0x00000000040673c4 */ /* 0x000ea20000000000 */
[----:B------:R-:W-:-:S06]  /*47f0*/  IMAD.U32 R0, RZ, RZ, UR5 ;  /* 0x00000005ff007e24 */ /* 0x000fcc000f8e00ff */
[----:B------:R4:W-:Y:S01]  /*4800*/  UTCATOMSWS.AND URZ, UR5 ;  /* 0x0000000500ff79e3 */ /* 0x0009e20008000000 */
[----:B------:R-:W3:Y:S01]  /*4810*/  REDUX UR7, R0 ;  /* 0x00000000000773c4 */ /* 0x000ee20000000000 */
[----:B-1----:R-:W-:Y:S01]  /*4820*/  ISETP.EQ.U32.AND P0, PT, R2, UR4, PT ;  /* 0x0000000402007c0c */ /* 0x002fe2000bf02070 */
[----:B--2---:R-:W-:Y:S01]  /*4830*/  IMAD.U32 R2, RZ, RZ, UR6 ;  /* 0x00000006ff027e24 */ /* 0x004fe2000f8e00ff */
[----:B---3--:R-:W-:-:S11]  /*4840*/  MOV R3, UR7 ;  /* 0x0000000700037c02 */ /* 0x008fd60008000f00 */
[----:B------:R4:W-:Y:S04]  /*4850*/  @P0 ATOMS.AND RZ, [UR8+0x14], R3 ;  /* 0x00001403ffff098c */ /* 0x0009e8000a800008 */
[----:B------:R4:W-:Y:S01]  /*4860*/  @P0 ATOMS.AND RZ, [UR8+0x18], R2 ;  /* 0x00001802ffff098c */ /* 0x0009e2000a800008 */
[----:B------:R-:W-:Y:S05]  /*4870*/  BRA `(.L_x_91) ;  /* 0x0000000000147947 */ /* 0x000fea0003800000 */
.L_x_90:
[----:B------:R-:W-:Y:S02]  /*4880*/  MOV R2, 0x48a0 ;  /* 0x000048a000027802 */ /* 0x000fe40000000f00 */
[----:B---3-5:R-:W-:Y:S05]  /*4890*/  CALL.REL.NOINC `($__internal_0_$__cuda_sm10x_tcgen05_guardrail_trap_col_being_dealloced_not_returned_by_alloc) ;  /* 0x0000004c00407944 */ /* 0x028fea0003c00000 */
[----:B------:R-:W-:Y:S05]  /*48a0*/  BRA `(.L_x_91) ;  /* 0x0000000000087947 */ /* 0x000fea0003800000 */
.L_x_89:
[----:B------:R-:W-:Y:S02]  /*48b0*/  MOV R2, 0x48d0 ;  /* 0x000048d000027802 */ /* 0x000fe40000000f00 */
[----:B---3-5:R-:W-:Y:S05]  /*48c0*/  CALL.REL.NOINC `($__internal_2_$__cuda_sm10x_tcgen05_guardrail_trap_unallocated_columns_being_dealloced) ;  /* 0x0000004c004c7944 */ /* 0x028fea0003c00000 */
.L_x_91:
[----:B------:R-:W-:Y:S01]  /*48d0*/  NOP ;  /* 0x0000000000007918 */ /* 0x000fe20000000000 */
[----:B----4-:R-:W-:Y:S05]  /*48e0*/  EXIT ;  /* 0x000000000000794d */ /* 0x010fea0003800000 */
.L_x_62:
[----:B------:R-:W-:-:S09]  /*48f0*/  UISETP.NE.OR UP0, UPT, UR20, 0x3, !UP4 ;  /* 0x000000031400788c */ /* 0x000fd2000e705670 */
[----:B------:R-:W-:Y:S05]  /*4900*/  BRA.U UP0, `(.L_x_92) ;  /* 0x00000011002c7547 */ /* 0x000fea000b800000 */
[----:B------:R-:W2:Y:S01]  /*4910*/  LDCU.64 UR4, c[0x0][0x888] ;  /* 0x00011100ff0477ac */ /* 0x000ea20008000a00 */
[----:B------:R-:W3:Y:S01]  /*4920*/  S2UR UR6, SR_CgaCtaId ;  /* 0x00000000000679c3 */ /* 0x000ee20000008800 */
[----:B------:R-:W-:Y:S02]  /*4930*/  HFMA2 R9, -RZ, RZ, 0, 0 ;  /* 0x00000000ff097431 */ /* 0x000fe400000001ff */
[----:B------:R-:W-:Y:S01]  /*4940*/  IMAD.MOV.U32 R11, RZ, RZ, 0x1 ;  /* 0x00000001ff0b7424 */ /* 0x000fe200078e00ff */
[----:B------:R-:W4:Y:S01]  /*4950*/  LDCU UR30, c[0x0][0x370] ;  /* 0x00006e00ff1e77ac */ /* 0x000f220008000800 */
[----:B------:R-:W-:Y:S01]  /*4960*/  IMAD.MOV.U32 R10, RZ, RZ, RZ ;  /* 0x000000ffff0a7224 */ /* 0x000fe200078e00ff */
[----:B------:R-:W-:Y:S01]  /*4970*/  MOV R3, 0x2000 ;  /* 0x0000200000037802 */ /* 0x000fe20000000f00 */
[----:B------:R-:W1:Y:S01]  /*4980*/  LDCU.128 UR44, c[0x0][0xb10] ;  /* 0x00016200ff2c77ac */ /* 0x000e620008000c00 */
[----:B------:R-:W4:Y:S01]  /*4990*/  LDC.64 R12, c[0x0][0x348] ;  /* 0x0000d200ff0c7b82 */ /* 0x000f220000000a00 */
[----:B------:R-:W1:Y:S01]  /*49a0*/  LDCU UR27, c[0x0][0x374] ;  /* 0x00006e80ff1b77ac */ /* 0x000e620008000800 */
[----:B------:R-:W4:Y:S01]  /*49b0*/  LDCU.64 UR28, c[0x0][0x890] ;  /* 0x00011200ff1c77ac */ /* 0x000f220008000a00 */
[----:B--2---:R-:W-:Y:S01]  /*49c0*/  UISETP.NE.U32.AND UP0, UPT, UR4, URZ, UPT ;  /* 0x000000ff0400728c */ /* 0x004fe2000bf05070 */
[----:B------:R-:W2:Y:S01]  /*49d0*/  LDCU UR15, c[0x0][0xb0c] ;  /* 0x00016180ff0f77ac */ /* 0x000ea20008000800 */
[----:B------:R-:W2:Y:S01]  /*49e0*/  LDCU UR37, c[0x0][0xb20] ;  /* 0x00016400ff2577ac */ /* 0x000ea20008000800 */
[----:B------:R-:W2:Y:S01]  /*49f0*/  LDCU UR4, c[0x0][0xb30] ;  /* 0x00016600ff0477ac */ /* 0x000ea20008000800 */
[----:B------:R-:W-:Y:S01]  /*4a00*/  UMOV UR24, 0x400 ;  /* 0x0000040000187882 */ /* 0x000fe20000000000 */
[----:B-1----:R-:W-:-:S02]  /*4a10*/  UIMAD.WIDE.U32 UR8, UR27, UR47, URZ ;  /* 0x0000002f1b0872a5 */ /* 0x002fc4000f8e00ff */
[----:B---3--:R-:W-:Y:S02]  /*4a20*/  ULEA UR24, UR6, UR24, 0x18 ;  /* 0x0000001806187291 */ /* 0x008fe4000f8ec0ff */
[----:B----4-:R-:W-:Y:S02]  /*4a30*/  UIMAD.WIDE.U32 UR6, UR30, UR44, URZ ;  /* 0x0000002c1e0672a5 */ /* 0x010fe4000f8e00ff */
[----:B------:R-:W-:Y:S02]  /*4a40*/  UISETP.NE.U32.AND UP6, UPT, UR28, URZ, UPT ;  /* 0x000000ff1c00728c */ /* 0x000fe4000bfc5070 */
[----:B------:R-:W-:Y:S02]  /*4a50*/  UISETP.NE.AND.EX UP5, UPT, UR5, URZ, UPT, UP0 ;  /* 0x000000ff0500728c */ /* 0x000fe4000bfa5300 */
[----:B------:R-:W-:Y:S01]  /*4a60*/  UISETP.NE.AND UP0, UPT, UR42, 0x1, UPT ;  /* 0x000000012a00788c */ /* 0x000fe2000bf05270 */
[----:B------:R-:W-:Y:S01]  /*4a70*/  UMOV UR6, UR7 ;  /* 0x0000000700067c82 */ /* 0x000fe20008000000 */
[----:B------:R-:W-:Y:S01]  /*4a80*/  UMOV UR31, UR9 ;  /* 0x00000009001f7c82 */ /* 0x000fe20008000000 */
[----:B--2---:R-:W-:Y:S01]  /*4a90*/  UISETP.NE.AND UP0, UPT, UR15, 0x1, UPT ;  /* 0x000000010f00788c */ /* 0x004fe2000bf05270 */
[----:B------:R-:W-:Y:S01]  /*4aa0*/  UMOV UR25, URZ ;  /* 0x000000ff00197c82 */ /* 0x000fe20008000000 */
[----:B------:R-:W-:-:S02]  /*4ab0*/  UPLOP3.LUT UP4, UPT, UPT, UPT, UPT, 0x40, 0x4 ;  /* 0x000000000004789c */ /* 0x000fc40003f8e870 */
[----:B------:R-:W-:Y:S01]  /*4ac0*/  UISETP.GE.AND UP2, UPT, UR42, 0x1, UPT ;  /* 0x000000012a00788c */ /* 0x000fe2000bf46270 */
[----:B------:R-:W1:Y:S01]  /*4ad0*/  LDCU.64 UR16, c[0x0][0xb28] ;  /* 0x00016500ff1077ac */ /* 0x000e620008000a00 */
[----:B------:R-:W-:Y:S02]  /*4ae0*/  UISETP.NE.AND.EX UP6, UPT, UR29, URZ, UPT, UP6 ;  /* 0x000000ff1d00728c */ /* 0x000fe4000bfc5360 */
[----:B------:R-:W-:Y:S02]  /*4af0*/  USHF.R.U32.HI UR34, URZ, UR45, UR6 ;  /* 0x0000002dff227299 */ /* 0x000fe40008011606 */
[----:B------:R-:W-:Y:S02]  /*4b00*/  USHF.R.U32.HI UR31, URZ, UR37, UR31 ;  /* 0x00000025ff1f7299 */ /* 0x000fe4000801161f */
[----:B------:R-:W-:Y:S02]  /*4b10*/  UISETP.NE.AND UP0, UPT, UR46, 0x1, UPT ;  /* 0x000000012e00788c */ /* 0x000fe4000bf05270 */
[----:B------:R-:W-:-:S11]  /*4b20*/  UISETP.NE.AND UP3, UPT, UR4, 0x1, UPT ;  /* 0x000000010400788c */ /* 0x000fd6000bf65270 */
.L_x_101:
[C---:B------:R-:W-:Y:S02]  /*4b30*/  LEA R8, R10.reuse, UR24, 0x3 ;  /* 0x000000180a087c11 */ /* 0x040fe4000f8e18ff */
[----:B------:R-:W-:Y:S02]  /*4b40*/  SHF.L.U32 R5, R9, 0x1f, RZ ;  /* 0x0000001f09057819 */ /* 0x000fe400000006ff */
[----:B------:R-:W-:Y:S02]  /*4b50*/  LEA R6, R10, UR24, 0x4 ;  /* 0x000000180a067c11 */ /* 0x000fe4000f8e20ff */
[----:B--2---:R-:W2:Y:S02]  /*4b60*/  SYNCS.PHASECHK.TRANS64.TRYWAIT P0, [R8+URZ+0xe0], R5 ;  /* 0x0000e005080075a7 */ /* 0x004ea400080011ff */
[----:B--2---:R-:W-:Y:S05]  /*4b70*/  @!P0 BRA `(.L_x_93) ;  /* 0x0000004400ac8947 */ /* 0x004fea0003800000 */
.L_x_182:
[----:B--2---:R-:W2:Y:S01]  /*4b80*/  LDS.128 R4, [R6+0x170] ;  /* 0x0001700006047984 */ /* 0x004ea20000000c00 */
[----:B------:R-:W-:Y:S01]  /*4b90*/  UISETP.GE.AND UP0, UPT, UR42, 0x1, UPT ;  /* 0x000000012a00788c */ /* 0x000fe2000bf06270 */
[----:B------:R-:W-:Y:S01]  /*4ba0*/  @!PT LDS RZ, [RZ] ;  /* 0x00000000fffff984 */ /* 0x000fe20000000800 */
[----:B------:R-:W-:Y:S01]  /*4bb0*/  @!PT LDS RZ, [RZ] ;  /* 0x00000000fffff984 */ /* 0x000fe20000000800 */
[----:B------:R-:W-:Y:S01]  /*4bc0*/  @!PT LDS RZ, [RZ] ;  /* 0x00000000fffff984 */ /* 0x000fe20000000800 */
[----:B------:R-:W-:Y:S01]  /*4bd0*/  @!PT LDS RZ, [RZ] ;  /* 0x00000000fffff984 */ /* 0x000fe20000000800 */
[----:B------:R3:W-:Y:S06]  /*4be0*/  MEMBAR.ALL.CTA ;  /* 0x0000000000007992 */ /* 0x0007ec0000008000 */
[----:B---3--:R-:W3:Y:S01]  /*4bf0*/  FENCE.VIEW.ASYNC.S ;  /* 0x00000000000073c6 */ /* 0x008ee20000000000 */
[----:B--2---:R-:W-:Y:S11]  /*4c00*/  LOP3.LUT P0, RZ, R6, 0x1, RZ, 0xc0, !PT ;  /* 0x0000000106ff7812 */ /* 0x004ff6000780c0ff */
[----:B------:R-:W-:Y:S02]  /*4c10*/  @!UPT UIADD3 URZ, UPT, UPT, URZ, URZ, URZ ;  /* 0x000000fffffff290 */ /* 0x000fe4000fffe0ff */
[----:B---3--:R-:W-:Y:S01]  /*4c20*/  VOTEU.ANY UP2, P0 ;  /* 0x0000000000ff7886 */ /* 0x008fe20000040100 */
[----:B------:R-:W-:Y:S11]  /*4c30*/  PLOP3.LUT P0, PT, PT, PT, UP2, 0x80, 0x8 ;  /* 0x000000000008781c */ /* 0x000ff60003f0f028 */
[----:B------:R-:W-:Y:S02]  /*4c40*/  @!UPT UIADD3 URZ, UPT, UPT, URZ, URZ, URZ ;  /* 0x000000fffffff290 */ /* 0x000fe4000fffe0ff */
[----:B------:R-:W-:Y:S02]  /*4c50*/  @P0 SHF.R.U32.HI R0, RZ, 0x10, R5 ;  /* 0x00000010ff000819 */ /* 0x000fe40000011605 */
[----:B------:R-:W-:Y:S02]  /*4c60*/  @P0 MOV R2, R4 ;  /* 0x0000000400020202 */ /* 0x000fe40000000f00 */
[----:B------:R-:W-:Y:S01]  /*4c70*/  @P0 R2UR UR4, R0 ;  /* 0x00000000000402ca */ /* 0x000fe200000e0000 */
[----:B------:R-:W-:Y:S01]  /*4c80*/  VIADD R0, R8, 0xf0 ;  /* 0x000000f008007836 */ /* 0x000fe20000000000 */
[----:B------:R-:W-:Y:S02]  /*4c90*/  @P0 LOP3.LUT R4, R5, 0xffff, RZ, 0xc0, !PT ;  /* 0x0000ffff05040812 */ /* 0x000fe400078ec0ff */
[----:B------:R-:W-:Y:S02]  /*4ca0*/  @P0 R2UR UR6, R2 ;  /* 0x00000000020602ca */ /* 0x000fe400000e0000 */
[----:B------:R-:W-:Y:S02]  /*4cb0*/  PRMT R0, RZ, 0x654, R0 ;  /* 0x00000654ff007816 */ /* 0x000fe40000000000 */
[----:B------:R-:W-:Y:S02]  /*4cc0*/  @P0 R2UR UR5, R4 ;  /* 0x00000000040502ca */ /* 0x000fe400000e0000 */
[----:B------:R2:W-:Y:S03]  /*4cd0*/  SYNCS.ARRIVE.TRANS64.RED.A1T0 RZ, [R0+URZ], RZ ;  /* 0x000000ff00ff79a7 */ /* 0x0005e600081004ff */
[----:B------:R-:W-:Y:S04]  /*4ce0*/  @UP2 UMOV UR26, UR4 ;  /* 0x00000004001a2c82 */ /* 0x000fe80008000000 */
[----:B------:R-:W-:Y:S04]  /*4cf0*/  @UP2 UMOV UR14, UR6 ;  /* 0x00000006000e2c82 */ /* 0x000fe80008000000 */
[----:B------:R-:W-:Y:S01]  /*4d00*/  @UP2 UMOV UR13, UR5 ;  /* 0x00000005000d2c82 */ /* 0x000fe20008000000 */
[----:B------:R-:W-:Y:S05]  /*4d10*/  BRA.U !UP0, `(.L_x_94) ;  /* 0x0000000108c07547 */ /* 0x000fea000b800000 */
[----:B------:R-:W-:Y:S02]  /*4d20*/  UIMAD.WIDE.U32 UR8, UR13, UR47, URZ ;  /* 0x0000002f0d0872a5 */ /* 0x000fe4000f8e00ff */
[----:B------:R-:W-:Y:S02]  /*4d30*/  UP2UR UR12, UPR, URZ, 0x4 ;  /* 0x00000004ff0c7883 */ /* 0x000fe40008000000 */
[----:B------:R-:W-:Y:S02]  /*4d40*/  UISETP.NE.AND UP2, UPT, UR46, 0x1, UPT ;  /* 0x000000012e00788c */ /* 0x000fe4000bf45270 */
[----:B------:R-:W-:Y:S02]  /*4d50*/  UIMAD.WIDE.U32 UR10, UR14, UR44, URZ ;  /* 0x0000002c0e0a72a5 */ /* 0x000fe4000f8e00ff */
[----:B------:R-:W-:Y:S02]  /*4d60*/  USEL UR4, UR27, UR31, !UP2 ;  /* 0x0000001f1b047287 */ /* 0x000fe4000d000000 */
[----:B------:R-:W-:Y:S02]  /*4d70*/  UISETP.NE.AND UP0, UPT, UR15, 0x1, UPT ;  /* 0x000000010f00788c */ /* 0x000fe4000bf05270 */
[----:B------:R-:W-:Y:S02]  /*4d80*/  UP2UR UR22, UPR, URZ, 0x2 ;  /* 0x00000002ff167883 */ /* 0x000fe40008000000 */
[----:B------:R-:W-:Y:S02]  /*4d90*/  UISETP.NE.AND UP1, UPT, UR42, 0x1, UPT ;  /* 0x000000012a00788c */ /* 0x000fe4000bf25270 */
[----:B-1----:R-:W-:Y:S02]  /*4da0*/  UIMAD.WIDE.U32 UR18, UR4, UR16, URZ ;  /* 0x00000010041272a5 */ /* 0x002fe4000f8e00ff */
[----:B------:R-:W-:Y:S01]  /*4db0*/  USEL UR7, UR30, UR34, !UP0 ;  /* 0x000000221e077287 */ /* 0x000fe2000c000000 */
[----:B------:R-:W-:Y:S02]  /*4dc0*/  UMOV UR5, UR9 ;  /* 0x0000000900057c82 */ /* 0x000fe40008000000 */
[----:B------:R-:W-:Y:S02]  /*4dd0*/  USHF.R.U32.HI UR6, URZ, UR37, UR5 ;  /* 0x00000025ff067299 */ /* 0x000fe40008011605 */
[----:B------:R-:W-:Y:S02]  /*4de0*/  UIMAD.WIDE.U32 UR20, UR7, UR16, URZ ;  /* 0x00000010071472a5 */ /* 0x000fe4000f8e00ff */
[----:B------:R-:W-:Y:S02]  /*4df0*/  USEL UR6, UR13, UR6, !UP2 ;  /* 0x000000060d067287 */ /* 0x000fe4000d000000 */
[----:B------:R-:W-:Y:S01]  /*4e00*/  UISETP.NE.AND UP2, UPT, UR12, URZ, UPT ;  /* 0x000000ff0c00728c */ /* 0x000fe2000bf45270 */
[----:B------:R-:W-:Y:S01]  /*4e10*/  UMOV UR5, UR11 ;  /* 0x0000000b00057c82 */ /* 0x000fe20008000000 */
[----:B------:R-:W-:Y:S02]  /*4e20*/  UIMAD.WIDE.U32 UR10, UR6, UR16, URZ ;  /* 0x00000010060a72a5 */ /* 0x000fe4000f8e00ff */
[----:B------:R-:W-:Y:S03]  /*4e30*/  USHF.R.U32.HI UR8, URZ, UR45, UR5 ;  /* 0x0000002dff087299 */ /* 0x000fe60008011605 */
[----:B------:R-:W-:Y:S02]  /*4e40*/  UMOV UR5, UR19 ;  /* 0x0000001300057c82 */ /* 0x000fe40008000000 */
[----:B------:R-:W-:Y:S03]  /*4e50*/  @UP1 USHF.R.U32.HI UR4, URZ, UR17, UR5 ;  /* 0x00000011ff041299 */ /* 0x000fe60008011605 */
[----:B------:R-:W-:Y:S01]  /*4e60*/  UMOV UR5, UR21 ;  /* 0x0000001500057c82 */ /* 0x000fe20008000000 */
[----:B------:R-:W-:Y:S02]  /*4e70*/  UIMAD UR4, UR42, UR4, URZ ;  /* 0x000000042a0472a4 */ /* 0x000fe4000f8e02ff */
[----:B------:R-:W-:Y:S02]  /*4e80*/  @UP1 USHF.R.U32.HI UR7, URZ, UR17, UR5 ;  /* 0x00000011ff071299 */ /* 0x000fe40008011605 */
[----:B------:R-:W-:Y:S02]  /*4e90*/  USEL UR5, UR14, UR8, !UP0 ;  /* 0x000000080e057287 */ /* 0x000fe4000c000000 */
[----:B------:R-:W-:Y:S02]  /*4ea0*/  UIMAD UR8, UR42, UR7, URZ ;  /* 0x000000072a0872a4 */ /* 0x000fe4000f8e02ff */
[----:B------:R-:W-:Y:S03]  /*4eb0*/  UISETP.GE.AND UP0, UPT, UR6, UR4, UPT ;  /* 0x000000040600728c */ /* 0x000fe6000bf06270 */
[----:B------:R-:W-:Y:S01]  /*4ec0*/  UMOV UR4, UR11 ;  /* 0x0000000b00047c82 */ /* 0x000fe20008000000 */
[----:B------:R-:W-:Y:S02]  /*4ed0*/  UISETP.GE.OR UP0, UPT, UR5, UR8, UP0 ;  /* 0x000000080500728c */ /* 0x000fe40008706670 */
[----:B------:R-:W-:Y:S02]  /*4ee0*/  USHF.R.U32.HI UR4, URZ, UR17, UR4 ;  /* 0x00000011ff047299 */ /* 0x000fe40008011604 */
[----:B------:R-:W-:Y:S02]  /*4ef0*/  UIMAD.WIDE.U32 UR8, UR5, UR16, URZ ;  /* 0x00000010050872a5 */ /* 0x000fe4000f8e00ff */
[----:B------:R-:W-:Y:S04]  /*4f00*/  USEL UR10, UR6, UR4, !UP1 ;  /* 0x00000004060a7287 */ /* 0x000fe8000c800000 */
[----:B------:R-:W-:Y:S01]  /*4f10*/  UIADD3 UR11, UPT, UPT, -UR10, URZ, URZ ;  /* 0x000000ff0a0b7290 */ /* 0x000fe2000fffe1ff */
[----:B------:R-:W-:Y:S02]  /*4f20*/  @!UP0 UMOV UR4, UR9 ;  /* 0x0000000900048c82 */ /* 0x000fe40008000000 */
[----:B------:R-:W-:Y:S02]  /*4f30*/  @!UP0 USHF.R.U32.HI UR4, URZ, UR17, UR4 ;  /* 0x00000011ff048299 */ /* 0x000fe40008011604 */
[----:B------:R-:W-:Y:S02]  /*4f40*/  UIMAD UR8, UR42, UR11, UR6 ;  /* 0x0000000b2a0872a4 */ /* 0x000fe4000f8e0206 */
[----:B------:R-:W-:Y:S02]  /*4f50*/  @!UP0 USEL UR4, UR5, UR4, !UP1 ;  /* 0x0000000405048287 */ /* 0x000fe4000c800000 */
[----:B------:R-:W-:Y:S02]  /*4f60*/  UISETP.NE.AND UP1, UPT, UR22, URZ, UPT ;  /* 0x000000ff1600728c */ /* 0x000fe4000bf25270 */
[----:B------:R-:W-:Y:S02]  /*4f70*/  @!UP0 UIMAD UR8, UR7, UR8, UR4 ;  /* 0x00000008070882a4 */ /* 0x000fe4000f8e0204 */
[----:B------:R-:W-:Y:S02]  /*4f80*/  @!UP0 UIADD3 UR9, UPT, UPT, UR10, -UR4, URZ ;  /* 0x800000040a098290 */ /* 0x000fe4000fffe0ff */
[----:B------:R-:W-:Y:S02]  /*4f90*/  UIADD3 UR4, UPT, UPT, -UR5, URZ, URZ ;  /* 0x000000ff05047290 */ /* 0x000fe4000fffe1ff */
[----:B------:R-:W-:Y:S02]  /*4fa0*/  UIADD3 UR7, UPT, UPT, -UR6, URZ, URZ ;  /* 0x000000ff06077290 */ /* 0x000fe4000fffe1ff */
[----:B------:R-:W-:Y:S02]  /*4fb0*/  @!UP0 UIMAD UR6, UR9, UR42, UR5 ;  /* 0x0000002a090682a4 */ /* 0x000fe4000f8e0205 */
[----:B------:R-:W-:Y:S02]  /*4fc0*/  UIMAD UR14, UR15, UR4, UR14 ;  /* 0x000000040f0e72a4 */ /* 0x000fe4000f8e020e */
[----:B------:R-:W-:Y:S01]  /*4fd0*/  UIMAD UR13, UR46, UR7, UR13 ;  /* 0x000000072e0d72a4 */ /* 0x000fe2000f8e020d */
[----:B------:R-:W-:Y:S02]  /*4fe0*/  @!UP0 UMOV UR5, UR8 ;  /* 0x0000000800058c82 */ /* 0x000fe40008000000 */
[----:B------:R-:W-:Y:S02]  /*4ff0*/  UIMAD UR14, UR5, UR15, UR14 ;  /* 0x0000000f050e72a4 */ /* 0x000fe4000f8e020e */
[----:B------:R-:W-:Y:S11]  /*5000*/  UIMAD UR13, UR6, UR46, UR13 ;  /* 0x0000002e060d72a4 */ /* 0x000ff6000f8e020d */
[----:B------:R-:W-:Y:S01]  /*5010*/  @!UPT UIADD3 URZ, UPT, UPT, URZ, URZ, URZ ;  /* 0x000000fffffff290 */ /* 0x000fe2000fffe0ff */
.L_x_94:
[----:B------:R-:W3:Y:S01]  /*5020*/  @!UP3 LDCU.128 UR20, c[0x0][0xb10] ;  /* 0x00016200ff14b7ac */ /* 0x000ee20008000c00 */
[----:B------:R-:W-:Y:S04]  /*5030*/  ISETP.NE.U32.AND P0, PT, RZ, UR28, PT ;  /* 0x0000001cff007c0c */ /* 0x000fe8000bf05070 */
[----:B------:R-:W-:Y:S01]  /*5040*/  ISETP.NE.AND.EX P0, PT, RZ, UR29, PT, P0 ;  /* 0x0000001dff007c0c */ /* 0x000fe2000bf05300 */
[----:B------:R-:W4:Y:S01]  /*5050*/  @!UP3 LDCU UR5, c[0x0][0xb0c] ;  /* 0x00016180ff05b7ac */ /* 0x000f220008000800 */
[----:B------:R-:W-:Y:S02]  /*5060*/  USHF.L.U32 UR11, UR32, 0x7, URZ ;  /* 0x00000007200b7899 */ /* 0x000fe400080006ff */
[----:B------:R-:W-:Y:S02]  /*5070*/  USHF.L.U32 UR10, UR33, 0x6, URZ ;  /* 0x00000006210a7899 */ /* 0x000fe400080006ff */
[----:B---3--:R-:W-:Y:S07]  /*5080*/  UIMAD.WIDE.U32 UR6, UR14, UR20, URZ ;  /* 0x000000140e0672a5 */ /* 0x008fee000f8e00ff */
[----:B------:R-:W-:Y:S01]  /*5090*/  @!UP3 UMOV UR4, UR7 ;  /* 0x000000070004bc82 */ /* 0x000fe20008000000 */
[----:B----4-:R-:W-:Y:S02]  /*50a0*/  @!UP3 UISETP.NE.AND UP0, UPT, UR5, 0x1, UPT ;  /* 0x000000010500b88c */ /* 0x010fe4000bf05270 */
[----:B------:R-:W-:Y:S02]  /*50b0*/  @!UP3 USHF.R.U32.HI UR4, URZ, UR21, UR4 ;  /* 0x00000015ff04b299 */ /* 0x000fe40008011604 */
[----:B------:R-:W-:Y:S02]  /*50c0*/  UIMAD.WIDE.U32 UR6, UR13, UR23, URZ ;  /* 0x000000170d0672a5 */ /* 0x000fe4000f8e00ff */
[----:B------:R-:W-:Y:S02]  /*50d0*/  @!UP3 USEL UR8, UR14, UR4, !UP0 ;  /* 0x000000040e08b287 */ /* 0x000fe4000c000000 */
[----:B------:R-:W-:Y:S03]  /*50e0*/  @!UP3 UISETP.NE.AND UP0, UPT, UR22, 0x1, UPT ;  /* 0x000000011600b88c */ /* 0x000fe6000bf05270 */
[----:B------:R-:W-:Y:S02]  /*50f0*/  @!UP3 UMOV UR6, UR7 ;  /* 0x000000070006bc82 */ /* 0x000fe40008000000 */
[----:B------:R-:W3:Y:S02]  /*5100*/  @!UP3 LDCU UR4, c[0x0][0xb20] ;  /* 0x00016400ff04b7ac */ /* 0x000ee40008000800 */
[----:B---3--:R-:W-:Y:S04]  /*5110*/  @!UP3 USHF.R.U32.HI UR6, URZ, UR4, UR6 ;  /* 0x00000004ff06b299 */ /* 0x008fe80008011606 */
[----:B------:R-:W-:Y:S04]  /*5120*/  @!UP3 USEL UR6, UR13, UR6, !UP0 ;  /* 0x000000060d06b287 */ /* 0x000fe8000c000000 */
[----:B------:R-:W-:Y:S02]  /*5130*/  @!UP3 UIADD3 UR4, UPT, UPT, -UR8, UR6, URZ ;  /* 0x000000060804b290 */ /* 0x000fe4000fffe1ff */
[----:B------:R-:W-:Y:S02]  /*5140*/  @!UP3 UIADD3 UR6, UPT, UPT, UR8, -UR6, URZ ;  /* 0x800000060806b290 */ /* 0x000fe4000fffe0ff */
[----:B------:R-:W-:Y:S02]  /*5150*/  @!UP3 UIMAD UR14, UR4, UR5, UR14 ;  /* 0x00000005040eb2a4 */ /* 0x000fe4000f8e020e */
[----:B------:R-:W-:Y:S01]  /*5160*/  @!UP3 UIMAD UR13, UR6, UR22, UR13 ;  /* 0x00000016060db2a4 */ /* 0x000fe2000f8e020d */
[----:B------:R-:W-:Y:S11]  /*5170*/  BRA.U UP4, `(.L_x_95) ;  /* 0x0000000104107547 */ /* 0x000ff6000b800000 */
[----:B--2---:R-:W-:Y:S04]  /*5180*/  MOV R0, UR35 ;  /* 0x0000002300007c02 */ /* 0x004fe80008000f00 */
[----:B------:R-:W-:Y:S04]  /*5190*/  SHF.L.U32 R5, R0, 0x1f, RZ ;  /* 0x0000001f00057819 */ /* 0x000fe800000006ff */
[----:B------:R-:W2:Y:S02]  /*51a0*/  SYNCS.PHASECHK.TRANS64.TRYWAIT P1, [UR24+0xd8], R5 ;  /* 0x0000d805ff0075a7 */ /* 0x000ea40008021118 */
[----:B--2---:R-:W-:Y:S05]  /*51b0*/  @!P1 BRA `(.L_x_96) ;  /* 0x0000004000309947 */ /* 0x004fea0003800000 */
.L_x_95:
[----:B------:R-:W-:Y:S05]  /*51c0*/  BRA.U !UP6, `(.L_x_97) ;  /* 0x000000010e387547 */ /* 0x000fea000b800000 */
[----:B------:R-:W-:Y:S01]  /*51d0*/  UPLOP3.LUT UP1, UPT, UPT, UPT, UP5, 0x80, 0x8 ;  /* 0x000000000008789c */ /* 0x000fe20003f2f050 */
[----:B--2---:R-:W-:Y:S01]  /*51e0*/  HFMA2 R0, -RZ, RZ, 0, 5.9604644775390625e-08 ;  /* 0x00000001ff007431 */ /* 0x004fe200000001ff */
[----:B------:R-:W2:Y:S01]  /*51f0*/  LDCU.64 UR8, c[0x0][0x358] ;  /* 0x00006b00ff0877ac */ /* 0x000ea20008000a00 */
[----:B------:R-:W-:Y:S03]  /*5200*/  IMAD.MOV.U32 R84, RZ, RZ, 0x1 ;  /* 0x00000001ff547424 */ /* 0x000fe600078e00ff */
[----:B------:R-:W-:Y:S05]  /*5210*/  PLOP3.LUT P1, PT, PT, PT, UP1, 0x80, 0x8 ;  /* 0x000000000008781c */ /* 0x000fea0003f2f018 */
[----:B------:R-:W3:Y:S01]  /*5220*/  @UP1 LDCU.64 UR4, c[0x0][0x888] ;  /* 0x00011100ff0417ac */ /* 0x000ee20008000a00 */
[----:B------:R-:W-:Y:S07]  /*5230*/  @UP1 UIMAD UR6, UR36, UR28, URZ ;  /* 0x0000001c240612a4 */ /* 0x000fee000f8e02ff */
[----:B------:R-:W-:Y:S01]  /*5240*/  @!P1 PRMT R84, R0, 0x7610, R84 ;  /* 0x0000761000549816 */ /* 0x000fe20000000054 */
[----:B---3--:R-:W-:Y:S06]  /*5250*/  @UP1 UIMAD.WIDE UR4, UR6, 0x4, UR4 ;  /* 0x00000004060418a5 */ /* 0x008fec000f8e0204 */
[----:B------:R-:W-:Y:S01]  /*5260*/  IMAD.U32 R4, RZ, RZ, UR4 ;  /* 0x00000004ff047e24 */ /* 0x000fe2000f8e00ff */
[----:B------:R-:W-:Y:S04]  /*5270*/  MOV R5, UR5 ;  /* 0x0000000500057c02 */ /* 0x000fe80008000f00 */
[----:B------:R-:W3:Y:S01]  /*5280*/  @!UP1 LDCU UR4, c[0x0][0x880] ;  /* 0x00011000ff0497ac */ /* 0x000ee20008000800 */
[----:B--2--5:R4:W5:Y:S02]  /*5290*/  @P1 LDG.E R41, desc[UR8][R4.64] ;  /* 0x0000000804291981 */ /* 0x024964000c1e1900 */
[----:B---34-:R-:W-:Y:S07]  /*52a0*/  @!P1 IMAD.U32 R41, RZ, RZ, UR4 ;  /* 0x00000004ff299e24 */ /* 0x018fee000f8e00ff */
.L_x_97:
[----:B-----5:R-:W-:Y:S01]  /*52b0*/  @!P0 FSETP.EQ.AND P2, PT, R41, RZ, PT ;  /* 0x000000ff2900820b */ /* 0x020fe20003f42000 */
[----:B------:R-:W-:Y:S01]  /*52c0*/  @!UPT UIADD3 URZ, UPT, UPT, URZ, URZ, URZ ;  /* 0x000000fffffff290 */ /* 0x000fe2000fffe0ff */
[----:B------:R-:W-:Y:S11]  /*52d0*/  @!P0 BRA `(.L_x_98) ;  /* 0x0000000000148947 */ /* 0x000ff60003800000 */
[----:B------:R-:W-:Y:S02]  /*52e0*/  LOP3.LUT P0, RZ, R84, 0xff, RZ, 0xc0, !PT ;  /* 0x000000ff54ff7812 */ /* 0x000fe4000780c0ff */
[----:B------:R-:W-:Y:S04]  /*52f0*/  PLOP3.LUT P2, PT, PT, PT, UP1, 0x80, 0x8 ;  /* 0x000000000008781c */ /* 0x000fe80003f4f018 */
[----:B------:R-:W-:Y:S07]  /*5300*/  PLOP3.LUT P2, PT, P2, PT, PT, 0x8, 0x80 ;  /* 0x000000000080781c */ /* 0x000fee000174e170 */
[----:B------:R-:W-:Y:S11]  /*5310*/  @P0 FSETP.EQ.AND P2, PT, R41, RZ, PT ;  /* 0x000000ff2900020b */ /* 0x000ff60003f42000 */
[----:B------:R-:W-:Y:S02]  /*5320*/  @!UPT UIADD3 URZ, UPT, UPT, URZ, URZ, URZ ;  /* 0x000000fffffff290 */ /* 0x000fe4000fffe0ff */
.L_x_98:
[----:B------:R-:W-:Y:S01]  /*5330*/  ULEA UR4, UR25, UR24, 0x3 ;  /* 0x0000001819047291 */ /* 0x000fe2000f8e18ff */
[----:B--2---:R-:W-:Y:S02]  /*5340*/  SHF.L.U32 R5, R11, 0x1f, RZ ;  /* 0x0000001f0b057819 */ /* 0x004fe400000006ff */
[----:B------:R-:W-:Y:S04]  /*5350*/  ELECT P1, URZ, PT ;  /* 0x0000000000ff782f */ /* 0x000fe80003820000 */
[----:B------:R-:W-:Y:S02]  /*5360*/  PLOP3.LUT P1, PT, P2, P1, PT, 0xf2, 0x2f ;  /* 0x00000000002f781c */ /* 0x000fe40001723e72 */
[----:B------:R-:W2:Y:S02]  /*5370*/  SYNCS.PHASECHK.TRANS64.TRYWAIT P0, [UR4+0xb8], R5 ;  /* 0x0000b805ff0075a7 */ /* 0x000ea40008001104 */
[----:B--2---:R-:W-:Y:S09]  /*5380*/  @!P0 BRA `(.L_x_99) ;  /* 0x0000003c00d48947 */ /* 0x004ff20003800000 */
.L_x_185:
[----:B------:R-:W3:Y:S01]  /*5390*/  S2UR UR21, SR_CgaCtaId ;  /* 0x00000000001579c3 */ /* 0x000ee20000008800 */
[----:B------:R-:W-:Y:S01]  /*53a0*/  VOTEU.ALL UP0, P1 ;  /* 0x0000000000ff7886 */ /* 0x000fe20000800000 */
[----:B------:R-:W-:Y:S01]  /*53b0*/  @!P1 IADD3 R4, P0, PT, R12, 0x580, RZ ;  /* 0x000005800c049810 */ /* 0x000fe20007f1e0ff */
[----:B------:R-:W-:Y:S01]  /*53c0*/  UIADD3 UR9, UPT, UPT, UR4, 0xa0, URZ ;  /* 0x000000a004097890 */ /* 0x000fe2000fffe0ff */
[----:B------:R-:W-:Y:S01]  /*53d0*/  VIADD R10, R10, 0x1 ;  /* 0x000000010a0a7836 */ /* 0x000fe20000000000 */
[----:B------:R-:W-:Y:S01]  /*53e0*/  UMOV UR22, 0x0 ;  /* 0x0000000000167882 */ /* 0x000fe20000000000 */
[----:B------:R-:W-:Y:S01]  /*53f0*/  @!UP0 ULEA UR5, UR25, UR24, 0xd ;  /* 0x0000001819058291 */ /* 0x000fe2000f8e68ff */
[----:B------:R-:W-:Y:S01]  /*5400*/  @!P1 IMAD.X R2, RZ, RZ, R13, P0 ;  /* 0x000000ffff029224 */ /* 0x000fe200000e060d */
[----:B------:R-:W-:Y:S01]  /*5410*/  @!P1 R2UR UR7, R4 ;  /* 0x00000000040792ca */ /* 0x000fe200000e0000 */
[----:B------:R-:W-:Y:S01]  /*5420*/  UMOV UR23, 0x10000000 ;  /* 0x1000000000177882 */ /* 0x000fe20000000000 */
[----:B------:R-:W-:Y:S02]  /*5430*/  @!UP0 UIADD3 UR8, UPT, UPT, UR5, 0x200, URZ ;  /* 0x0000020005088890 */ /* 0x000fe4000fffe0ff */
[----:B------:R-:W-:Y:S01]  /*5440*/  UIADD3 UR5, UPT, UPT, UR25, 0x1, URZ ;  /* 0x0000000119057890 */ /* 0x000fe2000fffe0ff */
[----:B------:R-:W-:Y:S03]  /*5450*/  UMOV UR12, UR36 ;  /* 0x00000024000c7c82 */ /* 0x000fe60008000000 */
[----:B------:R-:W-:Y:S04]  /*5460*/  UISETP.NE.AND UP0, UPT, UR5, 0x3, UPT ;  /* 0x000000030500788c */ /* 0x000fe8000bf05270 */
[----:B------:R-:W-:Y:S01]  /*5470*/  USEL UR6, UR5, URZ, UP0 ;  /* 0x000000ff05067287 */ /* 0x000fe20008000000 */
[----:B------:R-:W-:Y:S01]  /*5480*/  @!P1 R2UR UR5, R2 ;  /* 0x00000000020592ca */ /* 0x000fe200000e0000 */
[----:B------:R-:W-:Y:S01]  /*5490*/  IMAD.U32 R4, RZ, RZ, UR7 ;  /* 0x00000007ff047e24 */ /* 0x000fe2000f8e00ff */
[----:B------:R-:W-:Y:S01]  /*54a0*/  USEL UR20, URZ, 0x1, UP0 ;  /* 0x00000001ff147887 */ /* 0x000fe20008000000 */
[----:B------:R-:W-:Y:S01]  /*54b0*/  @!P1 IMAD.MOV.U32 R2, RZ, RZ, 0x2000 ;  /* 0x00002000ff029424 */ /* 0x000fe200078e00ff */
[----:B------:R-:W-:Y:S01]  /*54c0*/  VOTEU.ALL UP0, P1 ;  /* 0x0000000000ff7886 */ /* 0x000fe20000800000 */
[----:B---3--:R-:W-:Y:S01]  /*54d0*/  UPRMT UR7, UR21, 0x654, UR9 ;  /* 0x0000065415077896 */ /* 0x008fe20008000009 */
[----:B------:R-:W-:Y:S02]  /*54e0*/  @!P1 R2UR UR18, R4 ;  /* 0x00000000041292ca */ /* 0x000fe400000e0000 */
[----:B------:R-:W-:Y:S04]  /*54f0*/  LOP3.LUT R11, R11, UR20, RZ, 0x3c, !PT ;  /* 0x000000140b0b7c12 */ /* 0x000fe8000f8e3cff */
[----:B--2---:R-:W-:Y:S01]  /*5500*/  SHF.L.U32 R0, R11, 0x1f, RZ ;  /* 0x0000001f0b007819 */ /* 0x004fe200000006ff */
[----:B------:R-:W-:Y:S01]  /*5510*/  IMAD.U32 R5, RZ, RZ, UR5 ;  /* 0x00000005ff057e24 */ /* 0x000fe2000f8e00ff */
[----:B------:R-:W-:Y:S04]  /*5520*/  ULEA UR5, UR6, UR24, 0x3 ;  /* 0x0000001806057291 */ /* 0x000fe8000f8e18ff */
[----:B------:R-:W-:Y:S11]  /*5530*/  @!P1 R2UR UR19, R5 ;  /* 0x00000000051392ca */ /* 0x000ff600000e0000 */
[----:B------:R-:W-:Y:S02]  /*5540*/  @!UPT UIADD3 URZ, UPT, UPT, URZ, URZ, URZ ;  /* 0x000000fffffff290 */ /* 0x000fe4000fffe0ff */
[----:B------:R2:W-:Y:S01]  /*5550*/  @!UP0 UTMALDG.3D [UR8], [UR18], desc[UR22] ;  /* 0x00001608120085b4 */ /* 0x0005e20008011000 */
[----:B------:R2:W-:Y:S01]  /*5560*/  @!P1 SYNCS.ARRIVE.TRANS64.RED.A0TR RZ, [UR4+0xa0], R2 ;  /* 0x0000a002ffff99a7 */ /* 0x0005e20008300404 */
[----:B------:R-:W-:Y:S01]  /*5570*/  SYNCS.ARRIVE.TRANS64.RED.A1T0 RZ, [UR7], RZ ;  /* 0x000000ffffff79a7 */ /* 0x000fe20008100407 */
[----:B------:R-:W3:Y:S02]  /*5580*/  SYNCS.PHASECHK.TRANS64.TRYWAIT P0, [UR5+0xb8], R0 ;  /* 0x0000b800ff0075a7 */ /* 0x000ee40008001105 */
[----:B--23--:R-:W-:Y:S05]  /*5590*/  @!P0 BRA `(.L_x_100) ;  /* 0x0000003c00688947 */ /* 0x00cfea0003800000 */
.L_x_187:
[----:B------:R-:W3:Y:S01]  /*55a0*/  S2UR UR23, SR_CgaCtaId ;  /* 0x00000000001779c3 */ /* 0x000ee20000008800 */
[----:B------:R-:W-:Y:S01]  /*55b0*/  UIADD3 UR9, UPT, UPT, UR5, 0xa0, URZ ;  /* 0x000000a005097890 */ /* 0x000fe2000fffe0ff */
[----:B------:R-:W-:Y:S01]  /*55c0*/  @!P1 IADD3 R2, P0, PT, R12, 0x580, RZ ;  /* 0x000005800c029810 */ /* 0x000fe20007f1e0ff */
[----:B------:R-:W-:Y:S01]  /*55d0*/  UPLOP3.LUT UP4, UPT, UPT, UPT, UPT, 0x80, 0x8 ;  /* 0x000000000008789c */ /* 0x000fe20003f8f070 */
[----:B------:R-:W-:Y:S01]  /*55e0*/  R2UR UR22, R86 ;  /* 0x00000000561672ca */ /* 0x000fe200000e0000 */
[----:B------:R-:W-:Y:S01]  /*55f0*/  UMOV UR20, 0x0 ;  /* 0x0000000000147882 */ /* 0x000fe20000000000 */
[----:B------:R-:W-:Y:S01]  /*5600*/  UMOV UR21, 0x10000000 ;  /* 0x1000000000157882 */ /* 0x000fe20000000000 */
[----:B------:R-:W-:Y:S01]  /*5610*/  UMOV UR12, UR36 ;  /* 0x00000024000c7c82 */ /* 0x000fe20008000000 */
[----:B------:R-:W-:Y:S01]  /*5620*/  VOTEU.ALL UP0, P1 ;  /* 0x0000000000ff7886 */ /* 0x000fe20000800000 */
[----:B--2---:R-:W-:Y:S01]  /*5630*/  @!P1 IMAD.X R0, RZ, RZ, R13, P0 ;  /* 0x000000ffff009224 */ /* 0x004fe200000e060d */
[----:B------:R-:W-:Y:S01]  /*5640*/  R2UR UR19, R87 ;  /* 0x00000000571372ca */ /* 0x000fe200000e0000 */
[----:B------:R-:W-:Y:S01]  /*5650*/  UMOV UR36, UR26 ;  /* 0x0000001a00247c82 */ /* 0x000fe20008000000 */
[C---:B------:R-:W-:Y:S01]  /*5660*/  ISETP.NE.AND P0, PT, R10.reuse, 0x2, PT ;  /* 0x000000020a00780c */ /* 0x040fe20003f05270 */
[----:B------:R-:W-:Y:S02]  /*5670*/  @!UP0 ULEA UR4, UR6, UR24, 0xd ;  /* 0x0000001806048291 */ /* 0x000fe4000f8e68ff */
[----:B------:R-:W-:Y:S01]  /*5680*/  @!UP0 UIADD3 UR10, UPT, UPT, UR10, 0x20, URZ ;  /* 0x000000200a0a8890 */ /* 0x000fe2000fffe0ff */
[----:B------:R-:W-:Y:S01]  /*5690*/  SEL R10, R10, RZ, P0 ;  /* 0x000000ff0a0a7207 */ /* 0x000fe20000000000 */
[----:B------:R-:W-:Y:S02]  /*56a0*/  @!UP0 UIADD3 UR8, UPT, UPT, UR4, 0x200, URZ ;  /* 0x0000020004088890 */ /* 0x000fe4000fffe0ff */
[----:B------:R-:W-:Y:S01]  /*56b0*/  UIADD3 UR4, UPT, UPT, UR6, 0x1, URZ ;  /* 0x0000000106047890 */ /* 0x000fe2000fffe0ff */
[----:B------:R-:W-:Y:S01]  /*56c0*/  @!P1 R2UR UR6, R2 ;  /* 0x00000000020692ca */ /* 0x000fe200000e0000 */
[----:B------:R-:W-:Y:S02]  /*56d0*/  UIADD3 UR33, UPT, UPT, UR13, UR22, URZ ;  /* 0x000000160d217290 */ /* 0x000fe4000fffe0ff */
[----:B------:R-:W-:Y:S02]  /*56e0*/  UISETP.NE.AND UP0, UPT, UR4, 0x3, UPT ;  /* 0x000000030400788c */ /* 0x000fe4000bf05270 */
[----:B------:R-:W-:Y:S02]  /*56f0*/  UIADD3 UR32, UPT, UPT, UR14, UR19, URZ ;  /* 0x000000130e207290 */ /* 0x000fe4000fffe0ff */
[----:B------:R-:W-:Y:S01]  /*5700*/  USEL UR25, UR4, URZ, UP0 ;  /* 0x000000ff04197287 */ /* 0x000fe20008000000 */
[----:B------:R-:W-:Y:S01]  /*5710*/  @!P1 R2UR UR4, R0 ;  /* 0x00000000000492ca */ /* 0x000fe200000e0000 */
[----:B------:R-:W-:Y:S01]  /*5720*/  USEL UR18, URZ, 0x1, UP0 ;  /* 0x00000001ff127887 */ /* 0x000fe20008000000 */
[----:B------:R-:W-:Y:S01]  /*5730*/  SEL R0, RZ, 0x1, P0 ;  /* 0x00000001ff007807 */ /* 0x000fe20000000000 */
[----:B------:R-:W-:Y:S02]  /*5740*/  VOTEU.ALL UP0, P1 ;  /* 0x0000000000ff7886 */ /* 0x000fe40000800000 */
[----:B------:R-:W-:Y:S01]  /*5750*/  IMAD.U32 R4, RZ, RZ, UR6 ;  /* 0x00000006ff047e24 */ /* 0x000fe2000f8e00ff */
[----:B------:R-:W-:Y:S02]  /*5760*/  LOP3.LUT R9, R9, R0, RZ, 0x3c, !PT ;  /* 0x0000000009097212 */ /* 0x000fe400078e3cff */
[----:B------:R-:W-:Y:S02]  /*5770*/  LOP3.LUT R11, R11, UR18, RZ, 0x3c, !PT ;  /* 0x000000120b0b7c12 */ /* 0x000fe4000f8e3cff */
[----:B------:R-:W-:Y:S03]  /*5780*/  @!P1 R2UR UR6, R4 ;  /* 0x00000000040692ca */ /* 0x000fe600000e0000 */
[----:B------:R-:W-:Y:S01]  /*5790*/  IMAD.U32 R5, RZ, RZ, UR4 ;  /* 0x00000004ff057e24 */ /* 0x000fe2000f8e00ff */
[----:B---3--:R-:W-:Y:S04]  /*57a0*/  UPRMT UR4, UR23, 0x654, UR9 ;  /* 0x0000065417047896 */ /* 0x008fe80008000009 */
[----:B------:R-:W-:Y:S11]  /*57b0*/  @!P1 R2UR UR7, R5 ;  /* 0x00000000050792ca */ /* 0x000ff600000e0000 */
[----:B------:R-:W-:Y:S02]  /*57c0*/  @!UPT UIADD3 URZ, UPT, UPT, URZ, URZ, URZ ;  /* 0x000000fffffff290 */ /* 0x000fe4000fffe0ff */
[----:B------:R2:W-:Y:S01]  /*57d0*/  @!UP0 UTMALDG.3D [UR8], [UR6], desc[UR20] ;  /* 0x00001408060085b4 */ /* 0x0005e20008011000 */
[----:B------:R2:W-:Y:S01]  /*57e0*/  @!P1 SYNCS.ARRIVE.TRANS64.RED.A0TR RZ, [UR5+0xa0], R3 ;  /* 0x0000a003ffff99a7 */ /* 0x0005e20008300405 */
[----:B------:R-:W-:Y:S01]  /*57f0*/  SYNCS.ARRIVE.TRANS64.RED.A1T0 RZ, [UR4], RZ ;  /* 0x000000ffffff79a7 */ /* 0x000fe20008100404 */
[----:B------:R-:W-:Y:S05]  /*5800*/  BRA.U UP2, `(.L_x_101) ;  /* 0xfffffff102c87547 */ /* 0x000fea000b83ffff */
[----:B------:R-:W-:Y:S01]  /*5810*/  UIADD3 UR24, UPT, UPT, UR24, 0xb8, URZ ;  /* 0x000000b818187890 */ /* 0x000fe2000fffe0ff */
[----:B--2---:R-:W-:-:S03]  /*5820*/  SHF.L.U32 R3, R11, 0x1f, RZ ;  /* 0x0000001f0b037819 */ /* 0x004fc600000006ff */
[----:B------:R-:W-:-:S09]  /*5830*/  ULEA UR4, UR25, UR24, 0x3 ;  /* 0x0000001819047291 */ /* 0x000fd2000f8e18ff */
[----:B------:R-:W2:Y:S02]  /*5840*/  SYNCS.PHASECHK.TRANS64.TRYWAIT P0, [UR4], R3 ;  /* 0x00000003ff0075a7 */ /* 0x000ea40008001104 */
[----:B--2---:R-:W-:Y:S05]  /*5850*/  @!P0 BRA `(.L_x_102) ;  /* 0x0000003800d08947 */ /* 0x004fea0003800000 */
.L_x_189:
[----:B------:R-:W-:-:S04]  /*5860*/  UIADD3 UR4, UPT, UPT, UR25, 0x1, URZ ;  /* 0x0000000119047890 */ /* 0x000fc8000fffe0ff */
[----:B------:R-:W-:-:S04]  /*5870*/  UISETP.NE.AND UP0, UPT, UR4, 0x3, UPT ;  /* 0x000000030400788c */ /* 0x000fc8000bf05270 */
[----:B------:R-:W-:Y:S02]  /*5880*/  USEL UR6, URZ, 0x1, UP0 ;  /* 0x00000001ff067887 */ /* 0x000fe40008000000 */
[----:B------:R-:W-:-:S04]  /*5890*/  USEL UR4, UR4, URZ, UP0 ;  /* 0x000000ff04047287 */ /* 0x000fc80008000000 */
[----:B------:R-:W-:Y:S01]  /*58a0*/  ULEA UR5, UR4, UR24, 0x3 ;  /* 0x0000001804057291 */ /* 0x000fe2000f8e18ff */
[----:B------:R-:W-:-:S04]  /*58b0*/  LOP3.LUT R11, R11, UR6, RZ, 0x3c, !PT ;  /* 0x000000060b0b7c12 */ /* 0x000fc8000f8e3cff */
[----:B--2---:R-:W-:-:S04]  /*58c0*/  SHF.L.U32 R3, R11, 0x1f, RZ ;  /* 0x0000001f0b037819 */ /* 0x004fc800000006ff */
[----:B------:R-:W2:Y:S02]  /*58d0*/  SYNCS.PHASECHK.TRANS64.TRYWAIT P0, [UR5], R3 ;  /* 0x00000003ff0075a7 */ /* 0x000ea40008001105 */
[----:B--2---:R-:W-:Y:S05]  /*58e0*/  @!P0 BRA `(.L_x_103) ;  /* 0x0000003800c48947 */ /* 0x004fea0003800000 */
.L_x_191:
[----:B------:R-:W-:-:S04]  /*58f0*/  UIADD3 UR4, UPT, UPT, UR4, 0x1, URZ ;  /* 0x0000000104047890 */ /* 0x000fc8000fffe0ff */
[----:B------:R-:W-:-:S04]  /*5900*/  UISETP.NE.AND UP0, UPT, UR4, 0x3, UPT ;  /* 0x000000030400788c */ /* 0x000fc8000bf05270 */
[----:B------:R-:W-:Y:S02]  /*5910*/  USEL UR5, URZ, 0x1, UP0 ;  /* 0x00000001ff057887 */ /* 0x000fe40008000000 */
[----:B------:R-:W-:-:S04]  /*5920*/  USEL UR4, UR4, URZ, UP0 ;  /* 0x000000ff04047287 */ /* 0x000fc80008000000 */
[----:B------:R-:W-:Y:S01]  /*5930*/  ULEA UR4, UR4, UR24, 0x3 ;  /* 0x0000001804047291 */ /* 0x000fe2000f8e18ff */
[----:B--2---:R-:W-:-:S04]  /*5940*/  LOP3.LUT R3, R11, UR5, RZ, 0x3c, !PT ;  /* 0x000000050b037c12 */ /* 0x004fc8000f8e3cff */
[----:B------:R-:W-:Y:S01]  /*5950*/  SHF.L.U32 R3, R3, 0x1f, RZ ;  /* 0x0000001f03037819 */ /* 0x000fe200000006ff */
[----:B------:R-:W-:-:S07]  /*5960*/  IMAD.U32 R0, RZ, RZ, UR4 ;  /* 0x00000004ff007e24 */ /* 0x000fce000f8e00ff */
.L_x_104:
[----:B--2---:R2:W3:Y:S02]  /*5970*/  SYNCS.PHASECHK.TRANS64.TRYWAIT P0, [R0+URZ], R3 ;  /* 0x00000003000075a7 */ /* 0x0044e400080011ff */
[----:B---3--:R-:W-:Y:S05]  /*5980*/  @!P0 NANOSLEEP.SYNCS 0x989680 ;  /* 0x009896800000895d */ /* 0x008fea0003900000 */
[----:B------:R-:W3:Y:S02]  /*5990*/  @!P0 SYNCS.PHASECHK.TRANS64 P0, [R0+URZ], R3 ;  /* 0x00000003000085a7 */ /* 0x000ee400080010ff */
[----:B-1-3--:R-:W-:Y:S05]  /*59a0*/  @P0 EXIT ;  /* 0x000000000000094d */ /* 0x00afea0003800000 */
[----:B------:R-:W-:Y:S05]  /*59b0*/  BRA `(.L_x_104) ;  /* 0xfffffffc00ec7947 */ /* 0x000fea000383ffff */
.L_x_92:
[----:B------:R-:W-:-:S06]  /*59c0*/  UISETP.GE.AND UP0, UPT, UR20, 0x4, UPT ;  /* 0x000000041400788c */ /* 0x000fcc000bf06270 */
[----:B------:R-:W-:-:S13]  /*59d0*/  PLOP3.LUT P0, PT, PT, PT, UP0, 0x80, 0x8 ;  /* 0x000000000008781c */ /* 0x000fda0003f0f008 */
[----:B-1----:R-:W-:Y:S05]  /*59e0*/  @!P0 EXIT ;  /* 0x000000000000894d */ /* 0x002fea0003800000 */
[----:B------:R-:W1:Y:S08]  /*59f0*/  S2UR UR4, SR_CgaCtaId ;  /* 0x00000000000479c3 */ /* 0x000e700000008800 */
[----:B------:R-:W-:Y:S01]  /*5a00*/  BAR.SYNC.DEFER_BLOCKING 0x6, 0xa0 ;  /* 0x0182800000007b1d */ /* 0x000fe20000010000 */
[C---:B------:R-:W-:Y:S01]  /*5a10*/  IMAD.SHL.U32 R2, R92.reuse, 0x20, RZ ;  /* 0x000000205c027824 */ /* 0x040fe200078e00ff */
[C---:B------:R-:W-:Y:S01]  /*5a20*/  LOP3.LUT R93, R92.reuse, 0x2, RZ, 0xc0, !PT ;  /* 0x000000025c5d7812 */ /* 0x040fe200078ec0ff */
[C---:B------:R-:W-:Y:S01]  /*5a30*/  IMAD.SHL.U32 R97, R92.reuse, 0x4, RZ ;  /* 0x000000045c617824 */ /* 0x040fe200078e00ff */
[C---:B------:R-:W-:Y:S01]  /*5a40*/  LOP3.LUT R98, R92.reuse, 0x60, RZ, 0xc0, !PT ;  /* 0x000000605c627812 */ /* 0x040fe200078ec0ff */
[----:B------:R-:W-:Y:S01]  /*5a50*/  IMAD.U32 R37, R92, 0x10000, RZ ;  /* 0x000100005c257824 */ /* 0x000fe200078e00ff */
[----:B------:R-:W-:-:S02]  /*5a60*/  UMOV UR47, 0x400 ;  /* 0x00000400002f7882 */ /* 0x000fc40000000000 */
[----:B------:R-:W2:Y:S01]  /*5a70*/  LDC.64 R78, c[0x0][0x8b0] ;  /* 0x00022c00ff4e7b82 */ /* 0x000ea20000000a00 */
[----:B------:R-:W-:Y:S01]  /*5a80*/  LOP3.LUT R4, R2, 0xc0, RZ, 0xc0, !PT ;  /* 0x000000c002047812 */ /* 0x000fe200078ec0ff */
[----:B------:R-:W-:Y:S01]  /*5a90*/  HFMA2 R36, -RZ, RZ, 0, 0 ;  /* 0x00000000ff247431 */ /* 0x000fe200000001ff */
[----:B------:R-:W-:Y:S02]  /*5aa0*/  LOP3.LUT R92, R92, 0x4, RZ, 0xc0, !PT ;  /* 0x000000045c5c7812 */ /* 0x000fe400078ec0ff */
[----:B------:R-:W-:Y:S02]  /*5ab0*/  CS2R R94, SRZ ;  /* 0x00000000005e7805 */ /* 0x000fe4000001ff00 */
[----:B------:R-:W-:Y:S01]  /*5ac0*/  LOP3.LUT R97, R4, 0x18, R97, 0xf8, !PT ;  /* 0x0000001804617812 */ /* 0x000fe200078ef861 */
[----:B------:R-:W-:Y:S01]  /*5ad0*/  IMAD.MOV.U32 R91, RZ, RZ, RZ ;  /* 0x000000ffff5b7224 */ /* 0x000fe200078e00ff */
[----:B------:R-:W-:Y:S01]  /*5ae0*/  LOP3.LUT R37, R37, 0x600000, RZ, 0xc0, !PT ;  /* 0x0060000025257812 */ /* 0x000fe200078ec0ff */
[----:B------:R-:W3:Y:S01]  /*5af0*/  LDC.64 R76, c[0x0][0x8a8] ;  /* 0x00022a00ff4c7b82 */ /* 0x000ee20000000a00 */
[C---:B------:R-:W-:Y:S01]  /*5b00*/  IADD3 R96, PT, PT, -R92.reuse, 0x2, RZ ;  /* 0x000000025c607810 */ /* 0x040fe20007ffe1ff */
[----:B------:R-:W-:Y:S01]  /*5b10*/  IMAD.MOV R93, RZ, RZ, -R93 ;  /* 0x000000ffff5d7224 */ /* 0x000fe200078e0a5d */
[----:B------:R-:W-:Y:S01]  /*5b20*/  LOP3.LUT R97, R97, 0xf20, R2, 0xf8, !PT ;  /* 0x00000f2061617812 */ /* 0x000fe200078ef802 */
[----:B------:R-:W4:Y:S01]  /*5b30*/  LDCU UR62, c[0x0][0x370] ;  /* 0x00006e00ff3e77ac */ /* 0x000f220008000800 */
[----:B------:R-:W-:Y:S01]  /*5b40*/  IADD3 R92, PT, PT, -R92, RZ, RZ ;  /* 0x000000ff5c5c7210 */ /* 0x000fe20007ffe1ff */
[----:B------:R-:W-:Y:S01]  /*5b50*/  IMAD.SHL.U32 R96, R96, 0x10, RZ ;  /* 0x0000001060607824 */ /* 0x000fe200078e00ff */
[----:B-1----:R-:W-:Y:S01]  /*5b60*/  ULEA UR47, UR4, UR47, 0x18 ;  /* 0x0000002f042f7291 */ /* 0x002fe2000f8ec0ff */
[----:B------:R-:W1:Y:S01]  /*5b70*/  LDCU.64 UR4, c[0x0][0x890] ;  /* 0x00011200ff0477ac */ /* 0x000e620008000a00 */
[----:B------:R-:W-:Y:S01]  /*5b80*/  UMOV UR54, 0x1 ;  /* 0x0000000100367882 */ /* 0x000fe20000000000 */
[----:B------:R-:W-:Y:S01]  /*5b90*/  UMOV UR46, URZ ;  /* 0x000000ff002e7c82 */ /* 0x000fe20008000000 */
[----:B------:R-:W2:Y:S05]  /*5ba0*/  LDCU UR43, c[0x0][0xb0c] ;  /* 0x00016180ff2b77ac */ /* 0x000eaa0008000800 */
[----:B------:R-:W4:Y:S01]  /*5bb0*/  LDS R0, [UR47+0x190] ;  /* 0x0001902fff007984 */ /* 0x000f220008000800 */
[----:B------:R-:W2:Y:S01]  /*5bc0*/  LDCU UR39, c[0x0][0xb30] ;  /* 0x00016600ff2777ac */ /* 0x000ea20008000800 */
[----:B------:R-:W2:Y:S01]  /*5bd0*/  LDCU.64 UR60, c[0x0][0x888] ;  /* 0x00011100ff3c77ac */ /* 0x000ea20008000a00 */
[----:B-1----:R-:W-:Y:S01]  /*5be0*/  IMAD.U32 R100, RZ, RZ, UR4 ;  /* 0x00000004ff647e24 */ /* 0x002fe2000f8e00ff */
[----:B------:R-:W-:Y:S01]  /*5bf0*/  UIADD3 UR4, UPT, UPT, UR47, 0x200, URZ ;  /* 0x000002002f047890 */ /* 0x000fe2000fffe0ff */
[----:B------:R-:W-:Y:S01]  /*5c00*/  IMAD.U32 R99, RZ, RZ, UR5 ;  /* 0x00000005ff637e24 */ /* 0x000fe2000f8e00ff */
[----:B------:R-:W1:Y:S04]  /*5c10*/  LDCU.64 UR40, c[0x0][0xb28] ;  /* 0x00016500ff2877ac */ /* 0x000e680008000a00 */
[----:B------:R-:W-:Y:S01]  /*5c20*/  LEA R97, R97, UR4, 0x1 ;  /* 0x0000000461617c11 */ /* 0x000fe2000f8e08ff */
[----:B------:R-:W1:Y:S01]  /*5c30*/  LDCU.128 UR56, c[0x0][0xb10] ;  /* 0x00016200ff3877ac */ /* 0x000e620008000c00 */
[----:B------:R-:W1:Y:S01]  /*5c40*/  LDCU UR55, c[0x0][0x374] ;  /* 0x00006e80ff3777ac */ /* 0x000e620008000800 */
[----:B------:R-:W-:Y:S01]  /*5c50*/  UMOV UR53, URZ ;  /* 0x000000ff00357c82 */ /* 0x000fe20008000000 */
[----:B------:R-:W-:Y:S01]  /*5c60*/  UMOV UR52, URZ ;  /* 0x000000ff00347c82 */ /* 0x000fe20008000000 */
[----:B----4-:R-:W-:-:S02]  /*5c70*/  IMAD.IADD R37, R0, 0x1, R37 ;  /* 0x0000000100257824 */ /* 0x010fc400078e0225 */
[----:B-123--:R-:W-:-:S07]  /*5c80*/  IMAD.U32 R0, RZ, RZ, UR4 ;  /* 0x00000004ff007e24 */ /* 0x00efce000f8e00ff */
.L_x_135:
[C---:B------:R-:W-:Y:S02]  /*5c90*/  LEA R3, R91.reuse, UR47, 0x3 ;  /* 0x0000002f5b037c11 */ /* 0x040fe4000f8e18ff */
[----:B------:R-:W-:Y:S02]  /*5ca0*/  SHF.L.U32 R0, R94, 0x1f, RZ ;  /* 0x0000001f5e007819 */ /* 0x000fe400000006ff */
[----:B------:R-:W-:Y:S02]  /*5cb0*/  LEA R5, R91, UR47, 0x4 ;  /* 0x0000002f5b057c11 */ /* 0x000fe4000f8e20ff */
[----:B-1----:R-:W1:Y:S02]  /*5cc0*/  SYNCS.PHASECHK.TRANS64.TRYWAIT P0, [R3+URZ+0xe0], R0 ;  /* 0x0000e000030075a7 */ /* 0x002e6400080011ff */
[----:B-1----:R-:W-:Y:S05]  /*5cd0*/  @!P0 BRA `(.L_x_105) ;  /* 0x0000003400e08947 */ /* 0x002fea0003800000 */
.L_x_192:
[----:B------:R-:W2:Y:S01]  /*5ce0*/  LDS.128 R4, [R5+0x170] ;  /* 0x0001700005047984 */ /* 0x000ea20000000c00 */
        /* <DEDUP_REMOVED lines=10> */
[----:B------:R-:W-:Y:S01]  /*5d90*/  PLOP3.LUT P0, PT, PT, PT, UP1, 0x80, 0x8 ;  /* 0x000000000008781c */ /* 0x000fe20003f0f018 */
[----:B------:R-:W-:Y:S06]  /*5da0*/  UP2UR UR4, UPR, URZ, 0x2 ;  /* 0x00000002ff047883 */ /* 0x000fec0008000000 */
[----:B------:R-:W-:Y:S06]  /*5db0*/  IMAD.U32 R101, RZ, RZ, UR4 ;  /* 0x00000004ff657e24 */ /* 0x000fec000f8e00ff */
[----:B-1----:R-:W-:Y:S02]  /*5dc0*/  @P0 SHF.R.U32.HI R0, RZ, 0x10, R5 ;  /* 0x00000010ff000819 */ /* 0x002fe40000011605 */
        /* <DEDUP_REMOVED lines=12> */
[----:B------:R-:W2:Y:S01]  /*5e90*/  LDCU UR12, c[0x0][0xb20] ;  /* 0x00016400ff0c77ac */ /* 0x000ea20008000800 */
[----:B------:R-:W-:Y:S02]  /*5ea0*/  UIMAD.WIDE.U32 UR4, UR55, UR59, URZ ;  /* 0x0000003b370472a5 */ /* 0x000fe4000f8e00ff */
[----:B------:R-:W-:Y:S02]  /*5eb0*/  UIMAD.WIDE.U32 UR6, UR62, UR56, URZ ;  /* 0x000000383e0672a5 */ /* 0x000fe4000f8e00ff */
[----:B------:R-:W-:Y:S02]  /*5ec0*/  UISETP.NE.AND UP0, UPT, UR58, 0x1, UPT ;  /* 0x000000013a00788c */ /* 0x000fe4000bf05270 */
[----:B------:R-:W-:Y:S02]  /*5ed0*/  UIMAD.WIDE.U32 UR8, UR37, UR59, URZ ;  /* 0x0000003b250872a5 */ /* 0x000fe4000f8e00ff */
[----:B------:R-:W-:Y:S02]  /*5ee0*/  UIMAD.WIDE.U32 UR10, UR38, UR56, URZ ;  /* 0x00000038260a72a5 */ /* 0x000fe4000f8e00ff */
[----:B------:R-:W-:Y:S02]  /*5ef0*/  UISETP.NE.AND UP1, UPT, UR43, 0x1, UPT ;  /* 0x000000012b00788c */ /* 0x000fe4000bf25270 */
[----:B------:R-:W-:Y:S01]  /*5f00*/  UISETP.NE.AND UP2, UPT, UR42, 0x1, UPT ;  /* 0x000000012a00788c */ /* 0x000fe2000bf45270 */
[----:B------:R-:W-:Y:S02]  /*5f10*/  UMOV UR4, UR5 ;  /* 0x0000000500047c82 */ /* 0x000fe40008000000 */
[----:B--2---:R-:W-:Y:S03]  /*5f20*/  USHF.R.U32.HI UR5, URZ, UR12, UR4 ;  /* 0x0000000cff057299 */ /* 0x004fe60008011604 */
[----:B------:R-:W-:Y:S02]  /*5f30*/  UMOV UR4, UR7 ;  /* 0x0000000700047c82 */ /* 0x000fe40008000000 */
[----:B------:R-:W-:Y:S02]  /*5f40*/  USHF.R.U32.HI UR7, URZ, UR57, UR4 ;  /* 0x00000039ff077299 */ /* 0x000fe40008011604 */
[----:B------:R-:W-:Y:S02]  /*5f50*/  USEL UR4, UR55, UR5, !UP0 ;  /* 0x0000000537047287 */ /* 0x000fe4000c000000 */
[----:B------:R-:W-:Y:S01]  /*5f60*/  USEL UR7, UR62, UR7, !UP1 ;  /* 0x000000073e077287 */ /* 0x000fe2000c800000 */
[----:B------:R-:W-:Y:S01]  /*5f70*/  UMOV UR5, UR9 ;  /* 0x0000000900057c82 */ /* 0x000fe20008000000 */
[----:B------:R-:W-:Y:S02]  /*5f80*/  UIMAD.WIDE.U32 UR8, UR4, UR40, URZ ;  /* 0x00000028040872a5 */ /* 0x000fe4000f8e00ff */
[----:B------:R-:W-:Y:S03]  /*5f90*/  USHF.R.U32.HI UR6, URZ, UR12, UR5 ;  /* 0x0000000cff067299 */ /* 0x000fe60008011605 */
[----:B------:R-:W-:Y:S01]  /*5fa0*/  UMOV UR5, UR11 ;  /* 0x0000000b00057c82 */ /* 0x000fe20008000000 */
[----:B------:R-:W-:Y:S02]  /*5fb0*/  UIMAD.WIDE.U32 UR10, UR7, UR40, URZ ;  /* 0x00000028070a72a5 */ /* 0x000fe4000f8e00ff */
[----:B------:R-:W-:Y:S02]  /*5fc0*/  USHF.R.U32.HI UR12, URZ, UR57, UR5 ;  /* 0x00000039ff0c7299 */ /* 0x000fe40008011605 */
[----:B------:R-:W-:Y:S01]  /*5fd0*/  USEL UR6, UR37, UR6, !UP0 ;  /* 0x0000000625067287 */ /* 0x000fe2000c000000 */
[----:B------:R-:W-:Y:S02]  /*5fe0*/  UMOV UR5, UR9 ;  /* 0x0000000900057c82 */ /* 0x000fe40008000000 */
[----:B------:R-:W-:Y:S01]  /*5ff0*/  UMOV UR10, UR11 ;  /* 0x0000000b000a7c82 */ /* 0x000fe20008000000 */
[----:B------:R-:W-:Y:S02]  /*6000*/  @UP2 USHF.R.U32.HI UR4, URZ, UR41, UR5 ;  /* 0x00000029ff042299 */ /* 0x000fe40008011605 */
[----:B------:R-:W-:Y:S02]  /*6010*/  @UP2 USHF.R.U32.HI UR7, URZ, UR41, UR10 ;  /* 0x00000029ff072299 */ /* 0x000fe4000801160a */
[----:B------:R-:W-:Y:S02]  /*6020*/  UIMAD UR4, UR42, UR4, URZ ;  /* 0x000000042a0472a4 */ /* 0x000fe4000f8e02ff */
[----:B------:R-:W-:Y:S02]  /*6030*/  UIMAD.WIDE.U32 UR10, UR6, UR40, URZ ;  /* 0x00000028060a72a5 */ /* 0x000fe4000f8e00ff */
[----:B------:R-:W-:Y:S02]  /*6040*/  USEL UR5, UR38, UR12, !UP1 ;  /* 0x0000000c26057287 */ /* 0x000fe4000c800000 */
[----:B------:R-:W-:Y:S02]  /*6050*/  UIMAD UR8, UR42, UR7, URZ ;  /* 0x000000072a0872a4 */ /* 0x000fe4000f8e02ff */
[----:B------:R-:W-:Y:S03]  /*6060*/  UISETP.GE.AND UP0, UPT, UR6, UR4, UPT ;  /* 0x000000040600728c */ /* 0x000fe6000bf06270 */
[----:B------:R-:W-:Y:S01]  /*6070*/  UMOV UR4, UR11 ;  /* 0x0000000b00047c82 */ /* 0x000fe20008000000 */
[----:B------:R-:W-:Y:S02]  /*6080*/  UISETP.GE.OR UP0, UPT, UR5, UR8, UP0 ;  /* 0x000000080500728c */ /* 0x000fe40008706670 */
[----:B------:R-:W-:Y:S02]  /*6090*/  USHF.R.U32.HI UR4, URZ, UR41, UR4 ;  /* 0x00000029ff047299 */ /* 0x000fe40008011604 */
[----:B------:R-:W-:Y:S02]  /*60a0*/  UIMAD.WIDE.U32 UR8, UR5, UR40, URZ ;  /* 0x00000028050872a5 */ /* 0x000fe4000f8e00ff */
[----:B------:R-:W-:Y:S02]  /*60b0*/  USEL UR11, UR6, UR4, !UP2 ;  /* 0x00000004060b7287 */ /* 0x000fe4000d000000 */
[----:B------:R-:W-:Y:S02]  /*60c0*/  UIADD3 UR8, UPT, UPT, -UR5, URZ, URZ ;  /* 0x000000ff05087290 */ /* 0x000fe4000fffe1ff */
[----:B------:R-:W-:Y:S01]  /*60d0*/  UIADD3 UR10, UPT, UPT, -UR11, URZ, URZ ;  /* 0x000000ff0b0a7290 */ /* 0x000fe2000fffe1ff */
[----:B------:R-:W-:Y:S01]  /*60e0*/  @!UP0 UMOV UR4, UR9 ;  /* 0x0000000900048c82 */ /* 0x000fe20008000000 */
[----:B------:R-:W-:Y:S02]  /*60f0*/  UIADD3 UR9, UPT, UPT, -UR6, URZ, URZ ;  /* 0x000000ff06097290 */ /* 0x000fe4000fffe1ff */
[----:B------:R-:W-:Y:S02]  /*6100*/  @!UP0 USHF.R.U32.HI UR4, URZ, UR41, UR4 ;  /* 0x00000029ff048299 */ /* 0x000fe40008011604 */
[----:B------:R-:W-:Y:S02]  /*6110*/  UIMAD UR10, UR42, UR10, UR6 ;  /* 0x0000000a2a0a72a4 */ /* 0x000fe4000f8e0206 */
[----:B------:R-:W-:Y:S04]  /*6120*/  @!UP0 USEL UR4, UR5, UR4, !UP2 ;  /* 0x0000000405048287 */ /* 0x000fe8000d000000 */
[----:B------:R-:W-:Y:S02]  /*6130*/  @!UP0 UIMAD UR10, UR7, UR10, UR4 ;  /* 0x0000000a070a82a4 */ /* 0x000fe4000f8e0204 */
[----:B------:R-:W-:Y:S02]  /*6140*/  @!UP0 UIADD3 UR11, UPT, UPT, UR11, -UR4, URZ ;  /* 0x800000040b0b8290 */ /* 0x000fe4000fffe0ff */
[----:B------:R-:W-:Y:S02]  /*6150*/  UIMAD UR7, UR43, UR8, UR38 ;  /* 0x000000082b0772a4 */ /* 0x000fe4000f8e0226 */
[----:B------:R-:W-:Y:S02]  /*6160*/  @!UP0 UIMAD UR6, UR11, UR42, UR5 ;  /* 0x0000002a0b0682a4 */ /* 0x000fe4000f8e0205 */
[----:B------:R-:W-:Y:S01]  /*6170*/  UIMAD UR4, UR58, UR9, UR37 ;  /* 0x000000093a0472a4 */ /* 0x000fe2000f8e0225 */
[----:B------:R-:W-:Y:S02]  /*6180*/  @!UP0 UMOV UR5, UR10 ;  /* 0x0000000a00058c82 */ /* 0x000fe40008000000 */
[----:B------:R-:W-:Y:S02]  /*6190*/  UIMAD UR38, UR5, UR43, UR7 ;  /* 0x0000002b052672a4 */ /* 0x000fe4000f8e0207 */
[----:B------:R-:W-:Y:S11]  /*61a0*/  UIMAD UR37, UR6, UR58, UR4 ;  /* 0x0000003a062572a4 */ /* 0x000ff6000f8e0204 */
[----:B------:R-:W-:Y:S01]  /*61b0*/  @!UPT UIADD3 URZ, UPT, UPT, URZ, URZ, URZ ;  /* 0x000000fffffff290 */ /* 0x000fe2000fffe0ff */
.L_x_106:
[----:B------:R-:W-:Y:S01]  /*61c0*/  UISETP.NE.AND UP0, UPT, UR39, 0x1, UPT ;  /* 0x000000012700788c */ /* 0x000fe2000bf05270 */
[----:B------:R-:W-:Y:S01]  /*61d0*/  IADD3 R91, PT, PT, R91, 0x1, RZ ;  /* 0x000000015b5b7810 */ /* 0x000fe20007ffe0ff */
[----:B------:R-:W-:Y:S02]  /*61e0*/  UIADD3 UR11, UPT, UPT, UR47, 0x200, URZ ;  /* 0x000002002f0b7890 */ /* 0x000fe4000fffe0ff */
[----:B------:R-:W-:Y:S02]  /*61f0*/  USHF.L.U32 UR50, UR32, 0x7, URZ ;  /* 0x0000000720327899 */ /* 0x000fe400080006ff */
[----:B------:R-:W-:Y:S05]  /*6200*/  USHF.L.U32 UR49, UR33, 0x6, URZ ;  /* 0x0000000621317899 */ /* 0x000fea00080006ff */
[----:B------:R-:W2:Y:S01]  /*6210*/  @!UP0 LDCU.128 UR12, c[0x0][0xb10] ;  /* 0x00016200ff0c87ac */ /* 0x000ea20008000c00 */
[----:B------:R-:W3:Y:S01]  /*6220*/  @!UP0 LDCU UR5, c[0x0][0xb0c] ;  /* 0x00016180ff0587ac */ /* 0x000ee20008000800 */
[----:B------:R-:W4:Y:S01]  /*6230*/  @!UP0 LDCU UR10, c[0x0][0xb20] ;  /* 0x00016400ff0a87ac */ /* 0x000f220008000800 */
[----:B--2---:R-:W-:Y:S02]  /*6240*/  UIMAD.WIDE.U32 UR8, UR38, UR12, URZ ;  /* 0x0000000c260872a5 */ /* 0x004fe4000f8e00ff */
[----:B------:R-:W-:Y:S02]  /*6250*/  UIMAD.WIDE.U32 UR6, UR37, UR15, URZ ;  /* 0x0000000f250672a5 */ /* 0x000fe4000f8e00ff */
[----:B------:R-:W-:Y:S03]  /*6260*/  @!UP0 UISETP.NE.AND UP1, UPT, UR14, 0x1, UPT ;  /* 0x000000010e00888c */ /* 0x000fe6000bf25270 */
[----:B------:R-:W-:Y:S01]  /*6270*/  @!UP0 UMOV UR4, UR9 ;  /* 0x0000000900048c82 */ /* 0x000fe20008000000 */
[----:B---3--:R-:W-:Y:S02]  /*6280*/  @!UP0 UISETP.NE.AND UP2, UPT, UR5, 0x1, UPT ;  /* 0x000000010500888c */ /* 0x008fe4000bf45270 */
[----:B------:R-:W-:Y:S01]  /*6290*/  @!UP0 USHF.R.U32.HI UR4, URZ, UR13, UR4 ;  /* 0x0000000dff048299 */ /* 0x000fe20008011604 */
[----:B------:R-:W-:Y:S02]  /*62a0*/  @!UP0 UMOV UR6, UR7 ;  /* 0x0000000700068c82 */ /* 0x000fe40008000000 */
[----:B----4-:R-:W-:Y:S02]  /*62b0*/  @!UP0 USHF.R.U32.HI UR6, URZ, UR10, UR6 ;  /* 0x0000000aff068299 */ /* 0x010fe40008011606 */
[----:B------:R-:W-:Y:S02]  /*62c0*/  @!UP0 USEL UR7, UR38, UR4, !UP2 ;  /* 0x0000000426078287 */ /* 0x000fe4000d000000 */
[----:B------:R-:W-:Y:S04]  /*62d0*/  @!UP0 USEL UR6, UR37, UR6, !UP1 ;  /* 0x0000000625068287 */ /* 0x000fe8000c800000 */
[----:B------:R-:W-:Y:S02]  /*62e0*/  @!UP0 UIADD3 UR4, UPT, UPT, -UR7, UR6, URZ ;  /* 0x0000000607048290 */ /* 0x000fe4000fffe1ff */
[----:B------:R-:W-:Y:S02]  /*62f0*/  @!UP0 UIADD3 UR6, UPT, UPT, UR7, -UR6, URZ ;  /* 0x8000000607068290 */ /* 0x000fe4000fffe0ff */
[----:B------:R-:W-:Y:S02]  /*6300*/  @!UP0 UIMAD UR38, UR4, UR5, UR38 ;  /* 0x00000005042682a4 */ /* 0x000fe4000f8e0226 */
[----:B------:R-:W-:Y:S02]  /*6310*/  @!UP0 UIMAD UR37, UR6, UR14, UR37 ;  /* 0x0000000e062582a4 */ /* 0x000fe4000f8e0225 */
[----:B------:R-:W-:Y:S09]  /*6320*/  ULOP3.LUT UP0, URZ, UR11, 0x1b0, URZ, 0xc0, !UPT ;  /* 0x000001b00bff7892 */ /* 0x000ff2000f80c0ff */
[----:B------:R-:W-:Y:S05]  /*6330*/  BRA.U !UP0, `(.L_x_107) ;  /* 0x00000001087c7547 */ /* 0x000fea000b800000 */
[----:B------:R-:W2:Y:S01]  /*6340*/  LDCU.64 UR8, c[0x4][0x80] ;  /* 0x01001000ff0877ac */ /* 0x000ea20008000a00 */
[----:B------:R-:W-:Y:S01]  /*6350*/  MOV R2, 0x0 ;  /* 0x0000000000027802 */ /* 0x000fe20000000f00 */
[----:B------:R-:W-:Y:S02]  /*6360*/  HFMA2 R12, -RZ, RZ, 0, 5.9604644775390625e-08 ;  /* 0x00000001ff0c7431 */ /* 0x000fe400000001ff */
[----:B------:R-:W-:Y:S01]  /*6370*/  IMAD.MOV.U32 R8, RZ, RZ, 0x70 ;  /* 0x00000070ff087424 */ /* 0x000fe200078e00ff */
[----:B------:R3:W4:Y:S01]  /*6380*/  LDC.64 R14, c[0x4][R2] ;  /* 0x01000000020e7b82 */ /* 0x0007220000000a00 */
[----:B------:R-:W1:Y:S01]  /*6390*/  LDCU.64 UR6, c[0x4][0x88] ;  /* 0x01001100ff0677ac */ /* 0x000e620008000a00 */
[----:B------:R-:W-:Y:S01]  /*63a0*/  IMAD.MOV.U32 R13, RZ, RZ, RZ ;  /* 0x000000ffff0d7224 */ /* 0x000fe200078e00ff */
[----:B------:R-:W1:Y:S01]  /*63b0*/  LDCU.64 UR4, c[0x4][0x8] ;  /* 0x01000100ff0477ac */ /* 0x000e620008000a00 */
[----:B--2---:R-:W-:Y:S01]  /*63c0*/  MOV R5, UR9 ;  /* 0x0000000900057c02 */ /* 0x004fe20008000f00 */
[----:B------:R-:W-:Y:S01]  /*63d0*/  IMAD.U32 R4, RZ, RZ, UR8 ;  /* 0x00000008ff047e24 */ /* 0x000fe2000f8e00ff */
[----:B-1----:R-:W-:Y:S01]  /*63e0*/  MOV R7, UR7 ;  /* 0x0000000700077c02 */ /* 0x002fe20008000f00 */
[----:B------:R-:W-:Y:S01]  /*63f0*/  IMAD.U32 R6, RZ, RZ, UR6 ;  /* 0x00000006ff067e24 */ /* 0x000fe2000f8e00ff */
[----:B------:R-:W-:Y:S01]  /*6400*/  MOV R11, UR5 ;  /* 0x00000005000b7c02 */ /* 0x000fe20008000f00 */
[----:B------:R-:W-:Y:S02]  /*6410*/  IMAD.U32 R10, RZ, RZ, UR4 ;  /* 0x00000004ff0a7e24 */ /* 0x000fe4000f8e00ff */
[----:B------:R-:W-:Y:S07]  /*6420*/  LEPC R20, `(.L_x_108) ;  /* 0x000000001014794e */ /* 0x000fee0000000000 */
[----:B---345:R-:W-:Y:S05]  /*6430*/  CALL.ABS.NOINC R14 ;  /* 0x000000000e007343 */ /* 0x038fea0003c00000 */
.L_x_108:
[----:B------:R-:W1:Y:S01]  /*6440*/  LDCU.64 UR8, c[0x4][0x80] ;  /* 0x01001000ff0877ac */ /* 0x000e620008000a00 */
[----:B------:R-:W2:Y:S01]  /*6450*/  LDC.64 R2, c[0x4][R2] ;  /* 0x0100000002027b82 */ /* 0x000ea20000000a00 */
[----:B------:R-:W-:Y:S02]  /*6460*/  HFMA2 R12, -RZ, RZ, 0, 5.9604644775390625e-08 ;  /* 0x00000001ff0c7431 */ /* 0x000fe400000001ff */
[----:B------:R-:W-:Y:S02]  /*6470*/  IMAD.MOV.U32 R8, RZ, RZ, 0x70 ;  /* 0x00000070ff087424 */ /* 0x000fe400078e00ff */
[----:B------:R-:W-:Y:S01]  /*6480*/  IMAD.MOV.U32 R13, RZ, RZ, RZ ;  /* 0x000000ffff0d7224 */ /* 0x000fe200078e00ff */
[----:B------:R-:W3:Y:S01]  /*6490*/  LDCU.64 UR6, c[0x4][0x88] ;  /* 0x01001100ff0677ac */ /* 0x000ee20008000a00 */
[----:B------:R-:W4:Y:S01]  /*64a0*/  LDCU.64 UR4, c[0x4][0x8] ;  /* 0x01000100ff0477ac */ /* 0x000f220008000a00 */
[----:B-1----:R-:W-:Y:S02]  /*64b0*/  MOV R4, UR8 ;  /* 0x0000000800047c02 */ /* 0x002fe40008000f00 */
[----:B------:R-:W-:Y:S02]  /*64c0*/  MOV R5, UR9 ;  /* 0x0000000900057c02 */ /* 0x000fe40008000f00 */
[----:B---3--:R-:W-:Y:S01]  /*64d0*/  MOV R7, UR7 ;  /* 0x0000000700077c02 */ /* 0x008fe20008000f00 */
[----:B------:R-:W-:Y:S01]  /*64e0*/  IMAD.U32 R6, RZ, RZ, UR6 ;  /* 0x00000006ff067e24 */ /* 0x000fe2000f8e00ff */
[----:B----4-:R-:W-:Y:S01]  /*64f0*/  MOV R11, UR5 ;  /* 0x00000005000b7c02 */ /* 0x010fe20008000f00 */
[----:B------:R-:W-:Y:S02]  /*6500*/  IMAD.U32 R10, RZ, RZ, UR4 ;  /* 0x00000004ff0a7e24 */ /* 0x000fe4000f8e00ff */
[----:B------:R-:W-:Y:S07]  /*6510*/  LEPC R20, `(.L_x_107) ;  /* 0x000000001014794e */ /* 0x000fee0000000000 */
[----:B--2---:R-:W-:Y:S05]  /*6520*/  CALL.ABS.NOINC R2 ;  /* 0x0000000002007343 */ /* 0x004fea0003c00000 */
.L_x_107:
[----:B------:R-:W-:Y:S02]  /*6530*/  R2UR UR6, R88 ;  /* 0x00000000580672ca */ /* 0x000fe400000e0000 */
[----:B------:R-:W-:Y:S02]  /*6540*/  R2UR UR5, R100 ;  /* 0x00000000640572ca */ /* 0x000fe400000e0000 */
[----:B------:R-:W-:Y:S02]  /*6550*/  R2UR UR4, R99 ;  /* 0x00000000630472ca */ /* 0x000fe400000e0000 */
[----:B------:R-:W-:Y:S02]  /*6560*/  ISETP.NE.U32.AND P4, PT, R78, RZ, PT ;  /* 0x000000ff4e00720c */ /* 0x000fe40003f85070 */
[----:B------:R-:W-:Y:S02]  /*6570*/  ISETP.NE.U32.AND P2, PT, RZ, UR60, PT ;  /* 0x0000003cff007c0c */ /* 0x000fe4000bf45070 */
[----:B------:R-:W-:Y:S02]  /*6580*/  ISETP.NE.AND.EX P4, PT, R79, RZ, PT, P4 ;  /* 0x000000ff4f00720c */ /* 0x000fe40003f85340 */
[----:B------:R-:W-:Y:S01]  /*6590*/  ISETP.NE.AND.EX P2, PT, RZ, UR61, PT, P2 ;  /* 0x0000003dff007c0c */ /* 0x000fe2000bf45320 */
[----:B------:R-:W-:Y:S02]  /*65a0*/  UISETP.NE.AND UP2, UPT, UR6, URZ, UPT ;  /* 0x000000ff0600728c */ /* 0x000fe4000bf45270 */
[----:B------:R-:W-:Y:S04]  /*65b0*/  UISETP.NE.U32.AND UP0, UPT, UR5, URZ, UPT ;  /* 0x000000ff0500728c */ /* 0x000fe8000bf05070 */
[----:B------:R-:W-:Y:S01]  /*65c0*/  UISETP.NE.AND.EX UP1, UPT, UR4, URZ, UPT, UP0 ;  /* 0x000000ff0400728c */ /* 0x000fe2000bf25300 */
[----:B------:R-:W-:Y:S01]  /*65d0*/  PLOP3.LUT P1, PT, PT, PT, UP2, 0x80, 0x8 ;  /* 0x000000000008781c */ /* 0x000fe20003f2f028 */
[----:B------:R-:W-:Y:S03]  /*65e0*/  UPLOP3.LUT UP0, UPT, UPT, UPT, UPT, 0x40, 0x4 ;  /* 0x000000000004789c */ /* 0x000fe60003f0e870 */
[----:B------:R-:W-:Y:S06]  /*65f0*/  @UP2 UPLOP3.LUT UP0, UPT, UPT, UPT, UP1, 0x80, 0x8 ;  /* 0x000000000008289c */ /* 0x000fec0003f0f010 */
[----:B------:R-:W-:Y:S01]  /*6600*/  PLOP3.LUT P0, PT, PT, PT, UP0, 0x80, 0x8 ;  /* 0x000000000008781c */ /* 0x000fe20003f0f008 */
[----:B------:R-:W-:Y:S01]  /*6610*/  @!UPT UIADD3 URZ, UPT, UPT, URZ, URZ, URZ ;  /* 0x000000fffffff290 */ /* 0x000fe2000fffe0ff */
[----:B------:R-:W-:Y:S11]  /*6620*/  BRA.U !UP1, `(.L_x_109) ;  /* 0x0000000109407547 */ /* 0x000ff6000b800000 */
[----:B------:R-:W-:Y:S01]  /*6630*/  UISETP.NE.U32.AND UP0, UPT, UR60, URZ, UPT ;  /* 0x000000ff3c00728c */ /* 0x000fe2000bf05070 */
[----:B------:R-:W-:Y:S01]  /*6640*/  R2UR UR6, R100 ;  /* 0x00000000640672ca */ /* 0x000fe200000e0000 */
[----:B------:R-:W2:Y:S01]  /*6650*/  LDCU.64 UR8, c[0x0][0x358] ;  /* 0x00006b00ff0877ac */ /* 0x000ea20008000a00 */
[----:B------:R-:W-:Y:S02]  /*6660*/  HFMA2 R84, -RZ, RZ, 0, 5.9604644775390625e-08 ;  /* 0x00000001ff547431 */ /* 0x000fe400000001ff */
[----:B-1----:R-:W-:Y:S01]  /*6670*/  IMAD.MOV.U32 R0, RZ, RZ, 0x1 ;  /* 0x00000001ff007424 */ /* 0x002fe200078e00ff */
[----:B------:R-:W-:Y:S06]  /*6680*/  UISETP.NE.AND.EX UP0, UPT, UR61, URZ, UPT, UP0 ;  /* 0x000000ff3d00728c */ /* 0x000fec000bf05300 */
[----:B------:R-:W-:Y:S05]  /*6690*/  PLOP3.LUT P3, PT, PT, PT, UP0, 0x80, 0x8 ;  /* 0x000000000008781c */ /* 0x000fea0003f6f008 */
[----:B------:R-:W1:Y:S01]  /*66a0*/  @UP0 LDCU.64 UR4, c[0x0][0x888] ;  /* 0x00011100ff0407ac */ /* 0x000e620008000a00 */
[----:B------:R-:W-:Y:S07]  /*66b0*/  @UP0 UIMAD UR6, UR36, UR6, URZ ;  /* 0x00000006240602a4 */ /* 0x000fee000f8e02ff */
[----:B------:R-:W-:Y:S01]  /*66c0*/  @!P3 PRMT R84, R0, 0x7610, R84 ;  /* 0x000076100054b816 */ /* 0x000fe20000000054 */
[----:B-1----:R-:W-:Y:S06]  /*66d0*/  @UP0 UIMAD.WIDE UR4, UR6, 0x4, UR4 ;  /* 0x00000004060408a5 */ /* 0x002fec000f8e0204 */
[----:B------:R-:W-:Y:S02]  /*66e0*/  IMAD.U32 R2, RZ, RZ, UR4 ;  /* 0x00000004ff027e24 */ /* 0x000fe4000f8e00ff */
[----:B------:R-:W-:Y:S03]  /*66f0*/  IMAD.U32 R3, RZ, RZ, UR5 ;  /* 0x00000005ff037e24 */ /* 0x000fe6000f8e00ff */
[----:B------:R-:W1:Y:S02]  /*6700*/  @!UP0 LDCU UR4, c[0x0][0x880] ;  /* 0x00011000ff0487ac */ /* 0x000e640008000800 */
[----:B--2--5:R2:W5:Y:S02]  /*6710*/  @P3 LDG.E R41, desc[UR8][R2.64] ;  /* 0x0000000802293981 */ /* 0x024564000c1e1900 */
[----:B-12---:R-:W-:Y:S02]  /*6720*/  @!P3 MOV R41, UR4 ;  /* 0x000000040029bc02 */ /* 0x006fe40008000f00 */
.L_x_109:
[----:B------:R-:W-:Y:S05]  /*6730*/  @!P4 BRA `(.L_x_110) ;  /* 0x000000000024c947 */ /* 0x000fea0003800000 */
[----:B------:R-:W-:Y:S01]  /*6740*/  ISETP.NE.U32.AND P3, PT, R76, RZ, PT ;  /* 0x000000ff4c00720c */ /* 0x000fe20003f65070 */
[----:B------:R-:W2:Y:S03]  /*6750*/  LDCU.64 UR4, c[0x0][0x358] ;  /* 0x00006b00ff0477ac */ /* 0x000ea60008000a00 */
[----:B------:R-:W-:Y:S11]  /*6760*/  ISETP.NE.AND.EX P3, PT, R77, RZ, PT, P3 ;  /* 0x000000ff4d00720c */ /* 0x000ff60003f65330 */
[----:B------:R-:W-:Y:S02]  /*6770*/  @!UPT UIADD3 URZ, UPT, UPT, URZ, URZ, URZ ;  /* 0x000000fffffff290 */ /* 0x000fe4000fffe0ff */
[----:B------:R-:W3:Y:S01]  /*6780*/  @P3 LDC.64 R2, c[0x0][0x8a8] ;  /* 0x00022a00ff023b82 */ /* 0x000ee20000000a00 */
[----:B-1----:R-:W-:Y:S04]  /*6790*/  @P3 IMAD R0, R78, UR36, RZ ;  /* 0x000000244e003c24 */ /* 0x002fe8000f8e02ff */
[----:B---3--:R-:W-:Y:S05]  /*67a0*/  @P3 IMAD.WIDE R2, R0, 0x4, R2 ;  /* 0x0000000400023825 */ /* 0x008fea00078e0202 */
[----:B--2--5:R2:W5:Y:S02]  /*67b0*/  @P3 LDG.E R38, desc[UR4][R2.64] ;  /* 0x0000000402263981 */ /* 0x024564000c1e1900 */
[----:B--2---:R-:W3:Y:S02]  /*67c0*/  @!P3 LDC R38, c[0x0][0x8a0] ;  /* 0x00022800ff26bb82 */ /* 0x004ee40000000800 */
.L_x_110:
[----:B-----5:R-:W-:Y:S01]  /*67d0*/  FSETP.NEU.AND P3, PT, R41, RZ, PT ;  /* 0x000000ff2900720b */ /* 0x020fe20003f6d000 */
[----:B------:R-:W-:Y:S01]  /*67e0*/  ULOP3.LUT UR4, UR54, 0x1, URZ, 0x3c, !UPT ;  /* 0x0000000136047892 */ /* 0x000fe2000f8e3cff */
[----:B------:R-:W-:Y:S01]  /*67f0*/  SEL R4, RZ, 0xffffffff, P2 ;  /* 0xffffffffff047807 */ /* 0x000fe20001000000 */
[----:B------:R-:W-:Y:S01]  /*6800*/  IMAD.U32 R108, RZ, RZ, UR46 ;  /* 0x0000002eff6c7e24 */ /* 0x000fe2000f8e00ff */
[----:B------:R-:W-:Y:S01]  /*6810*/  @P1 LOP3.LUT P2, RZ, R84, 0xff, RZ, 0xc0, !PT ;  /* 0x000000ff54ff1812 */ /* 0x000fe2000784c0ff */
[----:B------:R-:W-:Y:S01]  /*6820*/  IMAD.SHL.U32 R81, R93, 0x10, RZ ;  /* 0x000000105d517824 */ /* 0x000fe200078e00ff */
[----:B------:R-:W-:Y:S01]  /*6830*/  @P1 SEL R3, RZ, 0xffffffff, P3 ;  /* 0xffffffffff031807 */ /* 0x000fe20001800000 */
[----:B------:R-:W-:Y:S01]  /*6840*/  IMAD.U32 R109, RZ, RZ, UR4 ;  /* 0x00000004ff6d7e24 */ /* 0x000fe2000f8e00ff */
[----:B------:R-:W-:Y:S01]  /*6850*/  LEA R89, R36, UR47, 0x3 ;  /* 0x0000002f24597c11 */ /* 0x000fe2000f8e18ff */
[----:B------:R-:W-:Y:S01]  /*6860*/  IMAD.SHL.U32 R108, R108, 0x2000, RZ ;  /* 0x000020006c6c7824 */ /* 0x000fe200078e00ff */
[----:B------:R-:W-:Y:S01]  /*6870*/  @P0 SEL R3, R4, R3, !P2 ;  /* 0x0000000304030207 */ /* 0x000fe20005000000 */
[----:B------:R-:W-:Y:S01]  /*6880*/  IMAD.SHL.U32 R80, R92, 0x10, RZ ;  /* 0x000000105c507824 */ /* 0x000fe200078e00ff */
[----:B------:R-:W-:Y:S01]  /*6890*/  SHF.L.U32 R2, R95, 0x1f, RZ ;  /* 0x0000001f5f027819 */ /* 0x000fe200000006ff */
[----:B------:R-:W-:Y:S01]  /*68a0*/  IMAD.IADD R82, R97, 0x1, R108 ;  /* 0x0000000161527824 */ /* 0x000fe200078e026c */
[----:B------:R-:W-:Y:S01]  /*68b0*/  @P1 LOP3.LUT R3, R3, 0x1, RZ, 0xc0, !PT ;  /* 0x0000000103031812 */ /* 0x000fe200078ec0ff */
[----:B------:R-:W-:Y:S01]  /*68c0*/  BSSY B1, `(.L_x_111) ;  /* 0x0000039000017945 */ /* 0x000fe20003800000 */
[----:B------:R-:W-:Y:S01]  /*68d0*/  PLOP3.LUT P2, PT, PT, PT, UP1, 0x80, 0x8 ;  /* 0x000000000008781c */ /* 0x000fe20003f4f018 */
[----:B------:R-:W-:Y:S01]  /*68e0*/  IMAD.IADD R83, R82, 0x1, R81 ;  /* 0x0000000152537824 */ /* 0x000fe200078e0251 */
[----:B------:R-:W-:Y:S01]  /*68f0*/  ISETP.NE.U32.OR P5, PT, R3, 0x1, !P1 ;  /* 0x000000010300780c */ /* 0x000fe20004fa5470 */
[----:B------:R-:W-:Y:S01]  /*6900*/  IMAD.U32 R3, RZ, RZ, UR46 ;  /* 0x0000002eff037e24 */ /* 0x000fe2000f8e00ff */
[----:B------:R-:W-:Y:S01]  /*6910*/  LOP3.LUT P4, R90, R84, 0xff, RZ, 0xc0, !PT ;  /* 0x000000ff545a7812 */ /* 0x000fe2000788c0ff */
[----:B------:R-:W-:Y:S01]  /*6920*/  IMAD.MOV.U32 R103, RZ, RZ, 0x1 ;  /* 0x00000001ff677424 */ /* 0x000fe200078e00ff */
[----:B------:R-:W-:Y:S01]  /*6930*/  P2R R102, PR, RZ, 0x20 ;  /* 0x00000020ff667803 */ /* 0x000fe20000000000 */
[----:B------:R-:W-:Y:S01]  /*6940*/  IMAD R39, R36, 0x40, R37 ;  /* 0x0000004024277824 */ /* 0x000fe200078e0225 */
[----:B-1----:R-:W-:Y:S01]  /*6950*/  LEA R0, R3, UR47, 0x3 ;  /* 0x0000002f03007c11 */ /* 0x002fe2000f8e18ff */
[----:B------:R-:W-:Y:S01]  /*6960*/  IMAD.U32 R110, RZ, RZ, UR46 ;  /* 0x0000002eff6e7e24 */ /* 0x000fe2000f8e00ff */
[----:B------:R-:W-:Y:S02]  /*6970*/  SEL R3, RZ, 0xffffffff, P3 ;  /* 0xffffffffff037807 */ /* 0x000fe40001800000 */
[----:B------:R-:W-:Y:S02]  /*6980*/  CS2R R74, SRZ ;  /* 0x00000000004a7805 */ /* 0x000fe4000001ff00 */
[----:B------:R-:W-:Y:S02]  /*6990*/  CS2R R72, SRZ ;  /* 0x0000000000487805 */ /* 0x000fe4000001ff00 */
[----:B------:R-:W-:Y:S02]  /*69a0*/  CS2R R66, SRZ ;  /* 0x0000000000427805 */ /* 0x000fe4000001ff00 */
[----:B------:R-:W-:Y:S02]  /*69b0*/  @P2 SEL R3, R4, R3, !P4 ;  /* 0x0000000304032207 */ /* 0x000fe40006000000 */
[----:B------:R-:W-:Y:S02]  /*69c0*/  CS2R R64, SRZ ;  /* 0x0000000000407805 */ /* 0x000fe4000001ff00 */
[----:B------:R-:W-:Y:S02]  /*69d0*/  @P5 SHF.L.U32 R5, R109, 0x1f, RZ ;  /* 0x0000001f6d055819 */ /* 0x000fe400000006ff */
[----:B------:R-:W-:Y:S02]  /*69e0*/  CS2R R58, SRZ ;  /* 0x00000000003a7805 */ /* 0x000fe4000001ff00 */
[----:B------:R-:W-:Y:S02]  /*69f0*/  LOP3.LUT R3, R3, 0x1, RZ, 0xc0, !PT ;  /* 0x0000000103037812 */ /* 0x000fe400078ec0ff */
[----:B------:R-:W-:Y:S01]  /*6a00*/  CS2R R56, SRZ ;  /* 0x0000000000387805 */ /* 0x000fe2000001ff00 */
[----:B------:R-:W1:Y:S01]  /*6a10*/  @P5 SYNCS.PHASECHK.TRANS64.TRYWAIT P1, [R0+URZ+0xa0], R5 ;  /* 0x0000a005000055a7 */ /* 0x000e6200080211ff */
[----:B------:R-:W-:Y:S02]  /*6a20*/  CS2R R50, SRZ ;  /* 0x0000000000327805 */ /* 0x000fe4000001ff00 */
[----:B------:R-:W-:Y:S02]  /*6a30*/  ISETP.NE.U32.AND P2, PT, R3, 0x1, PT ;  /* 0x000000010300780c */ /* 0x000fe40003f45070 */
[----:B------:R-:W-:Y:S01]  /*6a40*/  CS2R R48, SRZ ;  /* 0x0000000000307805 */ /* 0x000fe2000001ff00 */
[----:B------:R-:W-:Y:S01]  /*6a50*/  IMAD.IADD R47, R82, 0x1, R80 ;  /* 0x00000001522f7824 */ /* 0x000fe200078e0250 */
[----:B------:R-:W-:Y:S01]  /*6a60*/  P2R R111, PR, RZ, 0x4 ;  /* 0x00000004ff6f7803 */ /* 0x000fe20000000000 */
[----:B------:R-:W-:Y:S01]  /*6a70*/  IMAD.IADD R46, R96, 0x1, R83 ;  /* 0x00000001602e7824 */ /* 0x000fe200078e0253 */
[----:B------:R2:W4:Y:S01]  /*6a80*/  SYNCS.PHASECHK.TRANS64.TRYWAIT P0, [R89+URZ+0x100], R2 ;  /* 0x00010002590075a7 */ /* 0x00052200080011ff */
[----:B-1----:R-:W-:Y:S01]  /*6a90*/  @P5 SEL R103, RZ, 0x1, !P1 ;  /* 0x00000001ff675807 */ /* 0x002fe20004800000 */
[----:B--2---:R-:W-:Y:S06]  /*6aa0*/  @!P5 BRA `(.L_x_112) ;  /* 0x000000000068d947 */ /* 0x004fec0003800000 */
[----:B------:R-:W-:Y:S01]  /*6ab0*/  ISETP.NE.AND P1, PT, R103, RZ, PT ;  /* 0x000000ff6700720c */ /* 0x000fe20003f25270 */
[----:B------:R-:W-:Y:S01]  /*6ac0*/  BSSY B0, `(.L_x_113) ;  /* 0x000000d000007945 */ /* 0x000fe20003800000 */
[----:B------:R-:W-:Y:S02]  /*6ad0*/  CS2R R50, SRZ ;  /* 0x0000000000327805 */ /* 0x000fe4000001ff00 */
[----:B------:R-:W-:Y:S02]  /*6ae0*/  CS2R R48, SRZ ;  /* 0x0000000000307805 */ /* 0x000fe4000001ff00 */
[----:B------:R-:W-:Y:S02]  /*6af0*/  CS2R R58, SRZ ;  /* 0x00000000003a7805 */ /* 0x000fe4000001ff00 */
[----:B------:R-:W-:Y:S02]  /*6b00*/  CS2R R56, SRZ ;  /* 0x0000000000387805 */ /* 0x000fe4000001ff00 */
[----:B------:R-:W-:Y:S02]  /*6b10*/  CS2R R66, SRZ ;  /* 0x0000000000427805 */ /* 0x000fe4000001ff00 */
[----:B------:R-:W-:Y:S02]  /*6b20*/  CS2R R64, SRZ ;  /* 0x0000000000407805 */ /* 0x000fe4000001ff00 */
[----:B------:R-:W-:Y:S02]  /*6b30*/  CS2R R74, SRZ ;  /* 0x00000000004a7805 */ /* 0x000fe4000001ff00 */
[----:B------:R-:W-:Y:S01]  /*6b40*/  CS2R R72, SRZ ;  /* 0x0000000000487805 */ /* 0x000fe2000001ff00 */
[----:B------:R-:W-:Y:S06]  /*6b50*/  @P1 BRA `(.L_x_114) ;  /* 0x00000000000c1947 */ /* 0x000fec0003800000 */
[----:B------:R-:W-:Y:S04]  /*6b60*/  SHF.L.U32 R3, R109, 0x1f, RZ ;  /* 0x0000001f6d037819 */ /* 0x000fe800000006ff */
[----:B------:R-:W1:Y:S02]  /*6b70*/  SYNCS.PHASECHK.TRANS64.TRYWAIT P1, [R0+URZ+0xa0], R3 ;  /* 0x0000a003000075a7 */ /* 0x000e6400080211ff */
[----:B-1----:R-:W-:Y:S05]  /*6b80*/  @!P1 BRA `(.L_x_115) ;  /* 0x0000002800489947 */ /* 0x002fea0003800000 */
.L_x_114:
[----:B------:R-:W-:Y:S05]  /*6b90*/  BSYNC B0 ;  /* 0x0000000000007941 */ /* 0x000fea0003800000 */
.L_x_113:
[----:B------:R-:W-:Y:S01]  /*6ba0*/  ISETP.NE.AND P1, PT, R111, RZ, PT ;  /* 0x000000ff6f00720c */ /* 0x000fe20003f25270 */
[----:B------:R-:W-:Y:S04]  /*6bb0*/  UIADD3 UR4, UPT, UPT, UR46, 0x1, URZ ;  /* 0x000000012e047890 */ /* 0x000fe8000fffe0ff */
[----:B------:R-:W-:Y:S04]  /*6bc0*/  UISETP.NE.AND UP0, UPT, UR4, 0x3, UPT ;  /* 0x000000030400788c */ /* 0x000fe8000bf05270 */
[----:B------:R-:W-:Y:S02]  /*6bd0*/  USEL UR5, URZ, 0x1, UP0 ;  /* 0x00000001ff057887 */ /* 0x000fe40008000000 */
[----:B------:R-:W-:Y:S02]  /*6be0*/  USEL UR4, UR4, URZ, UP0 ;  /* 0x000000ff04047287 */ /* 0x000fe40008000000 */
[----:B------:R2:W1:Y:S02]  /*6bf0*/  @P1 LDS.128 R48, [R82] ;  /* 0x0000000052301984 */ /* 0x0004640000000c00 */
[----:B------:R-:W-:Y:S02]  /*6c00*/  LOP3.LUT R109, R109, UR5, RZ, 0x3c, !PT ;  /* 0x000000056d6d7c12 */ /* 0x000fe4000f8e3cff */
[----:B------:R2:W1:Y:S01]  /*6c10*/  @P1 LDS.128 R56, [R83+0x10] ;  /* 0x0000100053381984 */ /* 0x0004620000000c00 */
[----:B------:R-:W-:Y:S03]  /*6c20*/  IMAD.U32 R110, RZ, RZ, UR4 ;  /* 0x00000004ff6e7e24 */ /* 0x000fe6000f8e00ff */
[----:B------:R2:W1:Y:S04]  /*6c30*/  @P1 LDS.128 R64, [R47+0x20] ;  /* 0x000020002f401984 */ /* 0x0004680000000c00 */
[----:B------:R2:W1:Y:S02]  /*6c40*/  @P1 LDS.128 R72, [R46+0x10] ;  /* 0x000010002e481984 */ /* 0x0004640000000c00 */
.L_x_112:
[----:B------:R-:W-:Y:S05]  /*6c50*/  BSYNC B1 ;  /* 0x0000000000017941 */ /* 0x000fea0003800000 */
.L_x_111:
[----:B-1----:R-:W-:Y:S04]  /*6c60*/  SHF.R.U32.HI R0, RZ, 0x15, R39 ;  /* 0x00000015ff007819 */ /* 0x002fe80000011627 */
[----:B------:R-:W-:Y:S01]  /*6c70*/  LOP3.LUT P1, RZ, R0, 0x3, R85, 0x48, !PT ;  /* 0x0000000300ff7812 */ /* 0x000fe20007824855 */
[----:B------:R-:W-:Y:S01]  /*6c80*/  @!UPT UIADD3 URZ, UPT, UPT, URZ, URZ, URZ ;  /* 0x000000fffffff290 */ /* 0x000fe2000fffe0ff */
[----:B----4-:R-:W-:Y:S11]  /*6c90*/  @P0 BRA `(.L_x_116) ;  /* 0x0000000000080947 */ /* 0x010ff60003800000 */
[----:B------:R-:W1:Y:S02]  /*6ca0*/  SYNCS.PHASECHK.TRANS64.TRYWAIT P0, [R89+URZ+0x100], R2 ;  /* 0x00010002590075a7 */ /* 0x000e6400080011ff */
[----:B-1----:R-:W-:Y:S05]  /*6cb0*/  @!P0 BRA `(.L_x_117) ;  /* 0x0000002800108947 */ /* 0x002fea0003800000 */
.L_x_116:
[----:B------:R-:W-:Y:S05]  /*6cc0*/  @!P1 BRA `(.L_x_118) ;  /* 0x0000000000409947 */ /* 0x000fea0003800000 */
[----:B------:R-:W4:Y:S01]  /*6cd0*/  LDCU.64 UR8, c[0x4][0x70] ;  /* 0x01000e00ff0877ac */ /* 0x000f220008000a00 */
[----:B------:R-:W-:Y:S01]  /*6ce0*/  MOV R3, 0x0 ;  /* 0x0000000000037802 */ /* 0x000fe20000000f00 */
[----:B------:R-:W-:Y:S02]  /*6cf0*/  HFMA2 R12, -RZ, RZ, 0, 5.9604644775390625e-08 ;  /* 0x00000001ff0c7431 */ /* 0x000fe400000001ff */
[----:B------:R-:W-:Y:S02]  /*6d00*/  IMAD.MOV.U32 R8, RZ, RZ, 0x192 ;  /* 0x00000192ff087424 */ /* 0x000fe400078e00ff */
[----:B------:R-:W-:Y:S01]  /*6d10*/  IMAD.MOV.U32 R13, RZ, RZ, RZ ;  /* 0x000000ffff0d7224 */ /* 0x000fe200078e00ff */
[----:B------:R-:W5:Y:S01]  /*6d20*/  LDCU.64 UR6, c[0x4][0x78] ;  /* 0x01000f00ff0677ac */ /* 0x000f620008000a00 */
[----:B-1----:R-:W1:Y:S01]  /*6d30*/  LDC.64 R2, c[0x4][R3] ;  /* 0x0100000003027b82 */ /* 0x002e620000000a00 */
[----:B------:R-:W2:Y:S01]  /*6d40*/  LDCU.64 UR4, c[0x4][0x10] ;  /* 0x01000200ff0477ac */ /* 0x000ea20008000a00 */
[----:B----4-:R-:W-:Y:S01]  /*6d50*/  MOV R5, UR9 ;  /* 0x0000000900057c02 */ /* 0x010fe20008000f00 */
[----:B------:R-:W-:Y:S01]  /*6d60*/  IMAD.U32 R4, RZ, RZ, UR8 ;  /* 0x00000008ff047e24 */ /* 0x000fe2000f8e00ff */
[----:B-----5:R-:W-:Y:S01]  /*6d70*/  MOV R7, UR7 ;  /* 0x0000000700077c02 */ /* 0x020fe20008000f00 */
[----:B------:R-:W-:Y:S01]  /*6d80*/  IMAD.U32 R6, RZ, RZ, UR6 ;  /* 0x00000006ff067e24 */ /* 0x000fe2000f8e00ff */
[----:B--2---:R-:W-:Y:S01]  /*6d90*/  MOV R11, UR5 ;  /* 0x00000005000b7c02 */ /* 0x004fe20008000f00 */
[----:B------:R-:W-:Y:S02]  /*6da0*/  IMAD.U32 R10, RZ, RZ, UR4 ;  /* 0x00000004ff0a7e24 */ /* 0x000fe4000f8e00ff */
[----:B------:R-:W-:Y:S07]  /*6db0*/  LEPC R20, `(.L_x_118) ;  /* 0x000000001014794e */ /* 0x000fee0000000000 */
[----:B-1-3--:R-:W-:Y:S05]  /*6dc0*/  CALL.ABS.NOINC R2 ;  /* 0x0000000002007343 */ /* 0x00afea0003c00000 */
.L_x_118:
[----:B------:R-:W-:Y:S05]  /*6dd0*/  WARPSYNC.ALL ;  /* 0x0000000000007948 */ /* 0x000fea0003800000 */
[----:B------:R-:W-:Y:S01]  /*6de0*/  R2UR UR4, R39 ;  /* 0x00000000270472ca */ /* 0x000fe200000e0000 */
[--C-:B------:R-:W-:Y:S01]  /*6df0*/  HADD2.F32 R40, -RZ, R48.reuse.H0_H0 ;  /* 0x20000030ff287230 */ /* 0x100fe20000004100 */
[----:B------:R-:W-:Y:S01]  /*6e00*/  ISETP.NE.AND P0, PT, R98, RZ, PT ;  /* 0x000000ff6200720c */ /* 0x000fe20003f05270 */
[----:B------:R-:W-:Y:S01]  /*6e10*/  HADD2.F32 R43, -RZ, R48.H1_H1 ;  /* 0x30000030ff2b7230 */ /* 0x000fe20000004100 */
[----:B------:R-:W-:Y:S01]  /*6e20*/  BSSY.RECONVERGENT B0, `(.L_x_119) ;  /* 0x0000085000007945 */ /* 0x000fe20003800200 */
[----:B------:R-:W-:Y:S02]  /*6e30*/  HADD2.F32 R42, -RZ, R49.H0_H0 ;  /* 0x20000031ff2a7230 */ /* 0x000fe40000004100 */
[----:B------:R-:W-:Y:S02]  /*6e40*/  HADD2.F32 R45, -RZ, R51.H0_H0 ;  /* 0x20000033ff2d7230 */ /* 0x000fe40000004100 */
[----:B------:R-:W-:Y:S04]  /*6e50*/  HADD2.F32 R44, -RZ, R75.H1_H1 ;  /* 0x3000004bff2c7230 */ /* 0x000fe80000004100 */
[----:B------:R-:W3:Y:S02]  /*6e60*/  LDTM.x32 R4, tmem[UR4] ;  /* 0x00000004000479ee */ /* 0x000ee400082c0000 */
[C---:B---3--:R-:W-:Y:S01]  /*6e70*/  FMUL R0, R38.reuse, R4 ;  /* 0x0000000426007220 */ /* 0x048fe20000400000 */
[C---:B-1----:R-:W-:Y:S01]  /*6e80*/  FMUL R2, R38.reuse, R5 ;  /* 0x0000000526027220 */ /* 0x042fe20000400000 */
[C---:B------:R-:W-:Y:S01]  /*6e90*/  FMUL R3, R38.reuse, R6 ;  /* 0x0000000626037220 */ /* 0x040fe20000400000 */
[C---:B------:R-:W-:Y:S01]  /*6ea0*/  FMUL R7, R38.reuse, R7 ;  /* 0x0000000726077220 */ /* 0x040fe20000400000 */
[C---:B------:R-:W-:Y:S01]  /*6eb0*/  FFMA R0, R41.reuse, R40, R0 ;  /* 0x0000002829007223 */ /* 0x040fe20000000000 */
[----:B------:R-:W-:Y:S02]  /*6ec0*/  HADD2.F32 R40, -RZ, R49.H1_H1 ;  /* 0x30000031ff287230 */ /* 0x000fe40000004100 */
[C---:B------:R-:W-:Y:S01]  /*6ed0*/  FFMA R2, R41.reuse, R43, R2 ;  /* 0x0000002b29027223 */ /* 0x040fe20000000002 */
[C---:B------:R-:W-:Y:S01]  /*6ee0*/  FFMA R3, R41.reuse, R42, R3 ;  /* 0x0000002a29037223 */ /* 0x040fe20000000003 */
[--C-:B------:R-:W-:Y:S02]  /*6ef0*/  HADD2.F32 R43, -RZ, R50.reuse.H0_H0 ;  /* 0x20000032ff2b7230 */ /* 0x100fe40000004100 */
[----:B------:R-:W-:Y:S01]  /*6f00*/  FMUL R4, R38, R8 ;  /* 0x0000000826047220 */ /* 0x000fe20000400000 */
[----:B------:R-:W-:Y:S01]  /*6f10*/  HADD2.F32 R42, -RZ, R50.H1_H1 ;  /* 0x30000032ff2a7230 */ /* 0x000fe20000004100 */
[----:B------:R-:W-:Y:S01]  /*6f20*/  F2FP.F16.F32.PACK_AB R52, R2, R0 ;  /* 0x000000000234723e */ /* 0x000fe200000000ff */
[C---:B------:R-:W-:Y:S01]  /*6f30*/  FFMA R7, R41.reuse, R40, R7 ;  /* 0x0000002829077223 */ /* 0x040fe20000000007 */
[----:B------:R-:W-:Y:S01]  /*6f40*/  FFMA R4, R41, R43, R4 ;  /* 0x0000002b29047223 */ /* 0x000fe20000000004 */
[C---:B------:R-:W-:Y:S01]  /*6f50*/  FMUL R5, R38.reuse, R9 ;  /* 0x0000000926057220 */ /* 0x040fe20000400000 */
[C---:B------:R-:W-:Y:S01]  /*6f60*/  FMUL R6, R38.reuse, R10 ;  /* 0x0000000a26067220 */ /* 0x040fe20000400000 */
[----:B------:R-:W-:Y:S01]  /*6f70*/  HADD2.F32 R40, -RZ, R51.H1_H1 ;  /* 0x30000033ff287230 */ /* 0x000fe20000004100 */
[----:B------:R-:W-:Y:S01]  /*6f80*/  F2FP.F16.F32.PACK_AB R53, R7, R3 ;  /* 0x000000030735723e */ /* 0x000fe200000000ff */
[C---:B------:R-:W-:Y:S01]  /*6f90*/  FFMA R5, R41.reuse, R42, R5 ;  /* 0x0000002a29057223 */ /* 0x040fe20000000005 */
[----:B------:R-:W-:Y:S01]  /*6fa0*/  FFMA R6, R41, R45, R6 ;  /* 0x0000002d29067223 */ /* 0x000fe20000000006 */
[C---:B------:R-:W-:Y:S01]  /*6fb0*/  FMUL R11, R38.reuse, R11 ;  /* 0x0000000b260b7220 */ /* 0x040fe20000400000 */
[--C-:B------:R-:W-:Y:S02]  /*6fc0*/  HADD2.F32 R43, -RZ, R56.reuse.H0_H0 ;  /* 0x20000038ff2b7230 */ /* 0x100fe40000004100 */
[C---:B------:R-:W-:Y:S01]  /*6fd0*/  FMUL R8, R38.reuse, R12 ;  /* 0x0000000c26087220 */ /* 0x040fe20000400000 */
[----:B------:R-:W-:Y:S01]  /*6fe0*/  F2FP.F16.F32.PACK_AB R54, R5, R4 ;  /* 0x000000040536723e */ /* 0x000fe200000000ff */
[C---:B------:R-:W-:Y:S01]  /*6ff0*/  FFMA R11, R41.reuse, R40, R11 ;  /* 0x00000028290b7223 */ /* 0x040fe2000000000b */
[----:B------:R-:W-:Y:S02]  /*7000*/  HADD2.F32 R40, -RZ, R56.H1_H1 ;  /* 0x30000038ff287230 */ /* 0x000fe40000004100 */
[----:B------:R-:W-:Y:S01]  /*7010*/  FFMA R8, R41, R43, R8 ;  /* 0x0000002b29087223 */ /* 0x000fe20000000008 */
[C---:B------:R-:W-:Y:S01]  /*7020*/  FMUL R9, R38.reuse, R13 ;  /* 0x0000000d26097220 */ /* 0x040fe20000400000 */
[--C-:B------:R-:W-:Y:S01]  /*7030*/  HADD2.F32 R45, -RZ, R57.reuse.H0_H0 ;  /* 0x20000039ff2d7230 */ /* 0x100fe20000004100 */
[----:B------:R-:W-:Y:S01]  /*7040*/  F2FP.F16.F32.PACK_AB R55, R11, R6 ;  /* 0x000000060b37723e */ /* 0x000fe200000000ff */
[C---:B------:R-:W-:Y:S01]  /*7050*/  FMUL R10, R38.reuse, R14 ;  /* 0x0000000e260a7220 */ /* 0x040fe20000400000 */
[----:B------:R-:W-:Y:S02]  /*7060*/  HADD2.F32 R42, -RZ, R57.H1_H1 ;  /* 0x30000039ff2a7230 */ /* 0x000fe40000004100 */
[C---:B------:R-:W-:Y:S01]  /*7070*/  FFMA R9, R41.reuse, R40, R9 ;  /* 0x0000002829097223 */ /* 0x040fe20000000009 */
[C---:B------:R-:W-:Y:S01]  /*7080*/  FMUL R15, R38.reuse, R15 ;  /* 0x0000000f260f7220 */ /* 0x040fe20000400000 */
[----:B------:R1:W-:Y:S01]  /*7090*/  STS.128 [R82], R52 ;  /* 0x0000003452007388 */ /* 0x0003e20000000c00 */
[----:B------:R-:W-:Y:S01]  /*70a0*/  FFMA R10, R41, R45, R10 ;  /* 0x0000002d290a7223 */ /* 0x000fe2000000000a */
[--C-:B------:R-:W-:Y:S01]  /*70b0*/  HADD2.F32 R40, -RZ, R58.reuse.H0_H0 ;  /* 0x2000003aff287230 */ /* 0x100fe20000004100 */
[----:B------:R-:W-:Y:S01]  /*70c0*/  F2FP.F16.F32.PACK_AB R60, R9, R8 ;  /* 0x00000008093c723e */ /* 0x000fe200000000ff */
[----:B------:R-:W-:Y:S01]  /*70d0*/  FFMA R15, R41, R42, R15 ;  /* 0x0000002a290f7223 */ /* 0x000fe2000000000f */
[C---:B------:R-:W-:Y:S01]  /*70e0*/  FMUL R12, R38.reuse, R16 ;  /* 0x00000010260c7220 */ /* 0x040fe20000400000 */
[----:B------:R-:W-:Y:S02]  /*70f0*/  HADD2.F32 R42, -RZ, R58.H1_H1 ;  /* 0x3000003aff2a7230 */ /* 0x000fe40000004100 */
[C---:B------:R-:W-:Y:S01]  /*7100*/  FMUL R13, R38.reuse, R17 ;  /* 0x00000011260d7220 */ /* 0x040fe20000400000 */
[--C-:B------:R-:W-:Y:S01]  /*7110*/  HADD2.F32 R43, -RZ, R59.reuse.H0_H0 ;  /* 0x2000003bff2b7230 */ /* 0x100fe20000004100 */
[----:B------:R-:W-:Y:S01]  /*7120*/  F2FP.F16.F32.PACK_AB R61, R15, R10 ;  /* 0x0000000a0f3d723e */ /* 0x000fe200000000ff */
[C---:B------:R-:W-:Y:S01]  /*7130*/  FFMA R12, R41.reuse, R40, R12 ;  /* 0x00000028290c7223 */ /* 0x040fe2000000000c */
[C---:B------:R-:W-:Y:S01]  /*7140*/  FFMA R13, R41.reuse, R42, R13 ;  /* 0x0000002a290d7223 */ /* 0x040fe2000000000d */
[C---:B------:R-:W-:Y:S01]  /*7150*/  FMUL R14, R38.reuse, R18 ;  /* 0x00000012260e7220 */ /* 0x040fe20000400000 */
[----:B------:R-:W-:Y:S02]  /*7160*/  HADD2.F32 R40, -RZ, R59.H1_H1 ;  /* 0x3000003bff287230 */ /* 0x000fe40000004100 */
[C---:B------:R-:W-:Y:S01]  /*7170*/  FMUL R19, R38.reuse, R19 ;  /* 0x0000001326137220 */ /* 0x040fe20000400000 */
[C---:B------:R-:W-:Y:S01]  /*7180*/  FMUL R16, R38.reuse, R20 ;  /* 0x0000001426107220 */ /* 0x040fe20000400000 */
[C---:B------:R-:W-:Y:S01]  /*7190*/  FFMA R14, R41.reuse, R43, R14 ;  /* 0x0000002b290e7223 */ /* 0x040fe2000000000e */
[--C-:B------:R-:W-:Y:S02]  /*71a0*/  HADD2.F32 R43, -RZ, R64.reuse.H0_H0 ;  /* 0x20000040ff2b7230 */ /* 0x100fe40000004100 */
[C---:B------:R-:W-:Y:S01]  /*71b0*/  FFMA R19, R41.reuse, R40, R19 ;  /* 0x0000002829137223 */ /* 0x040fe20000000013 */
[----:B------:R-:W-:Y:S02]  /*71c0*/  HADD2.F32 R42, -RZ, R64.H1_H1 ;  /* 0x30000040ff2a7230 */ /* 0x000fe40000004100 */
[C---:B------:R-:W-:Y:S01]  /*71d0*/  FMUL R17, R38.reuse, R21 ;  /* 0x0000001526117220 */ /* 0x040fe20000400000 */
[--C-:B------:R-:W-:Y:S02]  /*71e0*/  HADD2.F32 R45, -RZ, R65.reuse.H0_H0 ;  /* 0x20000041ff2d7230 */ /* 0x100fe40000004100 */
[C---:B------:R-:W-:Y:S01]  /*71f0*/  FMUL R18, R38.reuse, R22 ;  /* 0x0000001626127220 */ /* 0x040fe20000400000 */
[----:B------:R-:W-:Y:S02]  /*7200*/  HADD2.F32 R40, -RZ, R65.H1_H1 ;  /* 0x30000041ff287230 */ /* 0x000fe40000004100 */
[C---:B------:R-:W-:Y:S01]  /*7210*/  FMUL R23, R38.reuse, R23 ;  /* 0x0000001726177220 */ /* 0x040fe20000400000 */
[C---:B------:R-:W-:Y:S01]  /*7220*/  FFMA R16, R41.reuse, R43, R16 ;  /* 0x0000002b29107223 */ /* 0x040fe20000000010 */
[C---:B------:R-:W-:Y:S01]  /*7230*/  FFMA R17, R41.reuse, R42, R17 ;  /* 0x0000002a29117223 */ /* 0x040fe20000000011 */
[C---:B------:R-:W-:Y:S01]  /*7240*/  FFMA R18, R41.reuse, R45, R18 ;  /* 0x0000002d29127223 */ /* 0x040fe20000000012 */
[C---:B------:R-:W-:Y:S01]  /*7250*/  FFMA R23, R41.reuse, R40, R23 ;  /* 0x0000002829177223 */ /* 0x040fe20000000017 */
[--C-:B------:R-:W-:Y:S02]  /*7260*/  HADD2.F32 R43, -RZ, R66.reuse.H0_H0 ;  /* 0x20000042ff2b7230 */ /* 0x100fe40000004100 */
[C---:B------:R-:W-:Y:S01]  /*7270*/  FMUL R20, R38.reuse, R24 ;  /* 0x0000001826147220 */ /* 0x040fe20000400000 */
        /* <DEDUP_REMOVED lines=9> */
[----:B------:R-:W-:Y:S01]  /*7310*/  FFMA R27, R41, R42, R27 ;  /* 0x0000002a291b7223 */ /* 0x000fe2000000001b */
[--C-:B------:R-:W-:Y:S02]  /*7320*/  HADD2.F32 R40, -RZ, R72.reuse.H0_H0 ;  /* 0x20000048ff287230 */ /* 0x100fe40000004100 */
[C---:B------:R-:W-:Y:S01]  /*7330*/  FMUL R24, R38.reuse, R28 ;  /* 0x0000001c26187220 */ /* 0x040fe20000400000 */
[----:B------:R-:W-:Y:S02]  /*7340*/  HADD2.F32 R42, -RZ, R72.H1_H1 ;  /* 0x30000048ff2a7230 */ /* 0x000fe40000004100 */
[C---:B------:R-:W-:Y:S01]  /*7350*/  FMUL R25, R38.reuse, R29 ;  /* 0x0000001d26197220 */ /* 0x040fe20000400000 */
[--C-:B------:R-:W-:Y:S02]  /*7360*/  HADD2.F32 R43, -RZ, R73.reuse.H0_H0 ;  /* 0x20000049ff2b7230 */ /* 0x100fe40000004100 */
[C---:B------:R-:W-:Y:S01]  /*7370*/  FMUL R26, R38.reuse, R30 ;  /* 0x0000001e261a7220 */ /* 0x040fe20000400000 */
[----:B------:R-:W-:Y:S01]  /*7380*/  F2FP.F16.F32.PACK_AB R62, R13, R12 ;  /* 0x0000000c0d3e723e */ /* 0x000fe200000000ff */
[----:B------:R-:W-:Y:S01]  /*7390*/  FFMA R24, R41, R40, R24 ;  /* 0x0000002829187223 */ /* 0x000fe20000000018 */
[----:B------:R-:W-:Y:S01]  /*73a0*/  F2FP.F16.F32.PACK_AB R63, R19, R14 ;  /* 0x0000000e133f723e */ /* 0x000fe200000000ff */
[C---:B------:R-:W-:Y:S01]  /*73b0*/  FFMA R25, R41.reuse, R42, R25 ;  /* 0x0000002a29197223 */ /* 0x040fe20000000019 */
[C---:B------:R-:W-:Y:S01]  /*73c0*/  FFMA R26, R41.reuse, R43, R26 ;  /* 0x0000002b291a7223 */ /* 0x040fe2000000001a */
[----:B------:R-:W-:Y:S02]  /*73d0*/  HADD2.F32 R40, -RZ, R73.H1_H1 ;  /* 0x30000049ff287230 */ /* 0x000fe40000004100 */
[C---:B------:R-:W-:Y:S01]  /*73e0*/  FMUL R31, R38.reuse, R31 ;  /* 0x0000001f261f7220 */ /* 0x040fe20000400000 */
[----:B------:R1:W-:Y:S01]  /*73f0*/  STS.128 [R83+0x10], R60 ;  /* 0x0000103c53007388 */ /* 0x0003e20000000c00 */
[--C-:B------:R-:W-:Y:S02]  /*7400*/  HADD2.F32 R43, -RZ, R74.reuse.H0_H0 ;  /* 0x2000004aff2b7230 */ /* 0x100fe40000004100 */
[C---:B------:R-:W-:Y:S01]  /*7410*/  FMUL R28, R38.reuse, R32 ;  /* 0x00000020261c7220 */ /* 0x040fe20000400000 */
[----:B------:R-:W-:Y:S02]  /*7420*/  HADD2.F32 R42, -RZ, R74.H1_H1 ;  /* 0x3000004aff2a7230 */ /* 0x000fe40000004100 */
[C---:B------:R-:W-:Y:S01]  /*7430*/  FMUL R29, R38.reuse, R33 ;  /* 0x00000021261d7220 */ /* 0x040fe20000400000 */
[----:B------:R-:W-:Y:S02]  /*7440*/  HADD2.F32 R45, -RZ, R75.H0_H0 ;  /* 0x2000004bff2d7230 */ /* 0x000fe40000004100 */
[C---:B------:R-:W-:Y:S01]  /*7450*/  FMUL R30, R38.reuse, R34 ;  /* 0x00000022261e7220 */ /* 0x040fe20000400000 */
[----:B------:R-:W-:Y:S01]  /*7460*/  FFMA R31, R41, R40, R31 ;  /* 0x00000028291f7223 */ /* 0x000fe2000000001f */
[----:B------:R-:W-:Y:S01]  /*7470*/  FMUL R35, R38, R35 ;  /* 0x0000002326237220 */ /* 0x000fe20000400000 */
[----:B------:R-:W-:Y:S01]  /*7480*/  F2FP.F16.F32.PACK_AB R68, R17, R16 ;  /* 0x000000101144723e */ /* 0x000fe200000000ff */
[----:B------:R-:W-:Y:S01]  /*7490*/  FFMA R28, R41, R43, R28 ;  /* 0x0000002b291c7223 */ /* 0x000fe2000000001c */
[----:B------:R-:W-:Y:S01]  /*74a0*/  F2FP.F16.F32.PACK_AB R69, R23, R18 ;  /* 0x000000121745723e */ /* 0x000fe200000000ff */
[----:B------:R-:W-:Y:S01]  /*74b0*/  FFMA R29, R41, R42, R29 ;  /* 0x0000002a291d7223 */ /* 0x000fe2000000001d */
[----:B------:R-:W-:Y:S01]  /*74c0*/  F2FP.F16.F32.PACK_AB R70, R21, R20 ;  /* 0x000000141546723e */ /* 0x000fe200000000ff */
[----:B------:R-:W-:Y:S01]  /*74d0*/  FFMA R30, R41, R45, R30 ;  /* 0x0000002d291e7223 */ /* 0x000fe2000000001e */
[----:B------:R-:W-:Y:S01]  /*74e0*/  F2FP.F16.F32.PACK_AB R71, R27, R22 ;  /* 0x000000161b47723e */ /* 0x000fe200000000ff */
[----:B------:R-:W-:Y:S01]  /*74f0*/  FFMA R35, R41, R44, R35 ;  /* 0x0000002c29237223 */ /* 0x000fe20000000023 */
[----:B------:R-:W-:Y:S02]  /*7500*/  F2FP.F16.F32.PACK_AB R104, R25, R24 ;  /* 0x000000181968723e */ /* 0x000fe400000000ff */
[----:B------:R-:W-:Y:S01]  /*7510*/  F2FP.F16.F32.PACK_AB R105, R31, R26 ;  /* 0x0000001a1f69723e */ /* 0x000fe200000000ff */
[----:B------:R1:W-:Y:S01]  /*7520*/  STS.128 [R47+0x20], R68 ;  /* 0x000020442f007388 */ /* 0x0003e20000000c00 */
[----:B------:R-:W-:Y:S02]  /*7530*/  F2FP.F16.F32.PACK_AB R106, R29, R28 ;  /* 0x0000001c1d6a723e */ /* 0x000fe400000000ff */
[----:B------:R-:W-:Y:S05]  /*7540*/  F2FP.F16.F32.PACK_AB R107, R35, R30 ;  /* 0x0000001e236b723e */ /* 0x000fea00000000ff */
[----:B------:R1:W-:Y:S01]  /*7550*/  STS.128 [R46+0x10], R104 ;  /* 0x000010682e007388 */ /* 0x0003e20000000c00 */
[----:B------:R-:W-:Y:S01]  /*7560*/  @!PT LDS RZ, [RZ] ;  /* 0x00000000fffff984 */ /* 0x000fe20000000800 */
[----:B------:R-:W-:Y:S01]  /*7570*/  @!PT LDS RZ, [RZ] ;  /* 0x00000000fffff984 */ /* 0x000fe20000000800 */
[----:B------:R-:W-:Y:S01]  /*7580*/  @!PT LDS RZ, [RZ] ;  /* 0x00000000fffff984 */ /* 0x000fe20000000800 */
[----:B------:R-:W-:Y:S01]  /*7590*/  @!PT LDS RZ, [RZ] ;  /* 0x00000000fffff984 */ /* 0x000fe20000000800 */
[----:B------:R3:W-:Y:S07]  /*75a0*/  MEMBAR.ALL.CTA ;  /* 0x0000000000007992 */ /* 0x0007ee0000008000 */
[----:B---3--:R-:W3:Y:S02]  /*75b0*/  FENCE.VIEW.ASYNC.S ;  /* 0x00000000000073c6 */ /* 0x008ee40000000000 */
[----:B---3--:R-:W-:Y:S06]  /*75c0*/  BAR.SYNC.DEFER_BLOCKING 0x1, 0x80 ;  /* 0x0042000000007b1d */ /* 0x008fec0000010000 */
[----:B------:R-:W-:Y:S05]  /*75d0*/  @P0 BRA `(.L_x_120) ;  /* 0x0000000000240947 */ /* 0x000fea0003800000 */
[----:B------:R-:W3:Y:S01]  /*75e0*/  LDCU.64 UR6, c[0x0][0x348] ;  /* 0x00006900ff0677ac */ /* 0x000ee20008000a00 */
[----:B------:R-:W-:Y:S01]  /*75f0*/  R2UR UR5, R108 ;  /* 0x000000006c0572ca */ /* 0x000fe200000e0000 */
[----:B------:R-:W-:Y:S11]  /*7600*/  UMOV UR51, UR36 ;  /* 0x0000002400337c82 */ /* 0x000ff60008000000 */
[----:B------:R-:W-:Y:S01]  /*7610*/  @!UPT UIADD3 URZ, UPT, UPT, URZ, URZ, URZ ;  /* 0x000000fffffff290 */ /* 0x000fe2000fffe0ff */
[----:B------:R-:W-:Y:S02]  /*7620*/  UIADD3 UR48, UPT, UPT, UR47, 0x200, UR5 ;  /* 0x000002002f307890 */ /* 0x000fe4000fffe005 */
[----:B---3--:R-:W-:Y:S04]  /*7630*/  UIADD3 UR4, UP0, UPT, UR6, 0x680, URZ ;  /* 0x0000068006047890 */ /* 0x008fe8000ff1e0ff */
[----:B------:R-:W-:Y:S09]  /*7640*/  UIADD3.X UR5, UPT, UPT, URZ, UR7, URZ, UP0, !UPT ;  /* 0x00000007ff057290 */ /* 0x000ff200087fe4ff */
[----:B------:R3:W-:Y:S02]  /*7650*/  UTMASTG.3D [UR48], [UR4] ;  /* 0x00000030040073b5 */ /* 0x0007e40008010000 */
[----:B---3--:R0:W-:Y:S02]  /*7660*/  UTMACMDFLUSH ;  /* 0x00000000000079b7 */ /* 0x0081e40000000000 */
.L_x_120:
[----:B------:R-:W-:Y:S05]  /*7670*/  BSYNC.RECONVERGENT B0 ;  /* 0x0000000000007941 */ /* 0x000fea0003800200 */
.L_x_119:
[----:B------:R-:W-:Y:S01]  /*7680*/  UIADD3 UR44, UPT, UPT, UR46, 0x1, URZ ;  /* 0x000000012e2c7890 */ /* 0x000fe2000fffe0ff */
[----:B------:R-:W-:Y:S03]  /*7690*/  BSSY.RECONVERGENT B0, `(.L_x_121) ;  /* 0x0000005000007945 */ /* 0x000fe60003800200 */
[----:B------:R-:W-:Y:S04]  /*76a0*/  UISETP.NE.AND UP0, UPT, UR44, 0x3, UPT ;  /* 0x000000032c00788c */ /* 0x000fe8000bf05270 */
[----:B------:R-:W-:Y:S01]  /*76b0*/  USEL UR45, UR44, URZ, UP0 ;  /* 0x000000ff2c2d7287 */ /* 0x000fe20008000000 */
[----:B------:R-:W-:Y:S11]  /*76c0*/  @P0 BRA `(.L_x_122) ;  /* 0x0000000000040947 */ /* 0x000ff60003800000 */
[----:B------:R-:W-:Y:S04]  /*76d0*/  DEPBAR.LE SB0, 0x1 ;  /* 0x000080400000791a */ /* 0x000fe80000000000 */
.L_x_122:
[----:B------:R-:W-:Y:S05]  /*76e0*/  BSYNC.RECONVERGENT B0 ;  /* 0x0000000000007941 */ /* 0x000fea0003800200 */
.L_x_121:
[----:B------:R-:W-:Y:S01]  /*76f0*/  BAR.SYNC.DEFER_BLOCKING 0x1, 0x80 ;  /* 0x0042000000007b1d */ /* 0x000fe20000010000 */
[----:B------:R-:W-:Y:S01]  /*7700*/  ISETP.NE.AND P1, PT, R102, RZ, PT ;  /* 0x000000ff6600720c */ /* 0x000fe20003f25270 */
[----:B------:R-:W-:Y:S01]  /*7710*/  UISETP.NE.AND UP0, UPT, UR53, URZ, UPT ;  /* 0x000000ff3500728c */ /* 0x000fe2000bf05270 */
[----:B------:R-:W-:Y:S11]  /*7720*/  LEA R3, R110, UR47, 0x3 ;  /* 0x0000002f6e037c11 */ /* 0x000ff6000f8e18ff */
[----:B------:R-:W-:Y:S01]  /*7730*/  @P1 SHF.L.U32 R4, R109, 0x1f, RZ ;  /* 0x0000001f6d041819 */ /* 0x000fe200000006ff */
[----:B------:R-:W-:Y:S06]  /*7740*/  BRA.U !UP0, `(.L_x_123) ;  /* 0x0000000108247547 */ /* 0x000fec000b800000 */
[----:B------:R-:W3:Y:S01]  /*7750*/  S2R R0, SR_CgaCtaId ;  /* 0x0000000000007919 */ /* 0x000ee20000008800 */
[----:B------:R-:W-:Y:S01]  /*7760*/  IMAD.U32 R2, RZ, RZ, UR52 ;  /* 0x00000034ff027e24 */ /* 0x000fe2000f8e00ff */
[----:B------:R-:W-:Y:S04]  /*7770*/  UIADD3 UR4, UPT, UPT, UR52, 0x1, URZ ;  /* 0x0000000134047890 */ /* 0x000fe8000fffe0ff */
[----:B------:R-:W-:Y:S01]  /*7780*/  @P1 LEA R2, R2, UR47, 0x3 ;  /* 0x0000002f02021c11 */ /* 0x000fe2000f8e18ff */
[----:B------:R-:W-:Y:S04]  /*7790*/  UISETP.NE.AND UP0, UPT, UR4, 0x3, UPT ;  /* 0x000000030400788c */ /* 0x000fe8000bf05270 */
[----:B------:R-:W-:Y:S01]  /*77a0*/  @P1 VIADD R5, R2, 0xb8 ;  /* 0x000000b802051836 */ /* 0x000fe20000000000 */
[----:B------:R-:W-:Y:S04]  /*77b0*/  USEL UR52, UR4, URZ, UP0 ;  /* 0x000000ff04347287 */ /* 0x000fe80008000000 */
[----:B---3--:R-:W-:Y:S04]  /*77c0*/  @P1 PRMT R0, R0, 0x654, R5 ;  /* 0x0000065400001816 */ /* 0x008fe80000000005 */
[----:B------:R3:W-:Y:S04]  /*77d0*/  @P1 SYNCS.ARRIVE.TRANS64.RED.A1T0 RZ, [R0+URZ], RZ ;  /* 0x000000ff00ff19a7 */ /* 0x0007e800081004ff */
.L_x_123:
[----:B------:R-:W4:Y:S01]  /*77e0*/  @P1 SYNCS.PHASECHK.TRANS64.TRYWAIT P0, [R3+URZ+0xa0], R4 ;  /* 0x0000a004030015a7 */ /* 0x000f2200080011ff */
[----:B------:R-:W-:Y:S01]  /*77f0*/  BSSY B1, `(.L_x_124) ;  /* 0x0000015000017945 */ /* 0x000fe20003800000 */
[----:B----4-:R-:W-:Y:S03]  /*7800*/  @P1 SEL R103, RZ, 0x1, !P0 ;  /* 0x00000001ff671807 */ /* 0x010fe60004000000 */
[----:B------:R-:W-:Y:S05]  /*7810*/  @!P1 BRA `(.L_x_125) ;  /* 0x0000000000489947 */ /* 0x000fea0003800000 */
[----:B------:R-:W-:Y:S01]  /*7820*/  ISETP.NE.AND P1, PT, R111, RZ, PT ;  /* 0x000000ff6f00720c */ /* 0x000fe20003f25270 */
[----:B------:R-:W-:Y:S01]  /*7830*/  BSSY B0, `(.L_x_126) ;  /* 0x000000a000007945 */ /* 0x000fe20003800000 */
[----:B------:R-:W-:Y:S11]  /*7840*/  ISETP.NE.AND P0, PT, R103, RZ, PT ;  /* 0x000000ff6700720c */ /* 0x000ff60003f05270 */
[----:B------:R-:W-:Y:S04]  /*7850*/  @P1 IMAD R110, R110, 0x2000, R97 ;  /* 0x000020006e6e1824 */ /* 0x000fe800078e0261 */
[----:B------:R-:W-:Y:S01]  /*7860*/  @P1 IMAD.IADD R5, R81, 0x1, R110 ;  /* 0x0000000151051824 */ /* 0x000fe200078e026e */
[----:B------:R-:W-:Y:S03]  /*7870*/  @P1 IADD3 R2, PT, PT, R80, R110, RZ ;  /* 0x0000006e50021210 */ /* 0x000fe60007ffe0ff */
[----:B---3--:R-:W-:Y:S01]  /*7880*/  @P1 IMAD.IADD R0, R96, 0x1, R5 ;  /* 0x0000000160001824 */ /* 0x008fe200078e0205 */
[----:B------:R-:W-:Y:S06]  /*7890*/  @P0 BRA `(.L_x_127) ;  /* 0x00000000000c0947 */ /* 0x000fec0003800000 */
[----:B------:R-:W-:Y:S04]  /*78a0*/  SHF.L.U32 R4, R109, 0x1f, RZ ;  /* 0x0000001f6d047819 */ /* 0x000fe800000006ff */
[----:B------:R-:W3:Y:S02]  /*78b0*/  SYNCS.PHASECHK.TRANS64.TRYWAIT P0, [R3+URZ+0xa0], R4 ;  /* 0x0000a004030075a7 */ /* 0x000ee400080011ff */
[----:B---3--:R-:W-:Y:S05]  /*78c0*/  @!P0 BRA `(.L_x_128) ;  /* 0x0000001c00208947 */ /* 0x008fea0003800000 */
.L_x_127:
[----:B------:R-:W-:Y:S05]  /*78d0*/  BSYNC B0 ;  /* 0x0000000000007941 */ /* 0x000fea0003800000 */
.L_x_126:
[----:B------:R-:W-:Y:S11]  /*78e0*/  ISETP.NE.AND P0, PT, R111, RZ, PT ;  /* 0x000000ff6f00720c */ /* 0x000ff60003f05270 */
[----:B------:R-:W-:Y:S02]  /*78f0*/  @!UPT UIADD3 URZ, UPT, UPT, URZ, URZ, URZ ;  /* 0x000000fffffff290 */ /* 0x000fe4000fffe0ff */
[----:B------:R4:W1:Y:S04]  /*7900*/  @P0 LDS.128 R48, [R110] ;  /* 0x000000006e300984 */ /* 0x0008680000000c00 */
[----:B------:R4:W1:Y:S04]  /*7910*/  @P0 LDS.128 R64, [R2+0x20] ;  /* 0x0000200002400984 */ /* 0x0008680000000c00 */
[----:B------:R4:W1:Y:S04]  /*7920*/  @P0 LDS.128 R56, [R5+0x10] ;  /* 0x0000100005380984 */ /* 0x0008680000000c00 */
[----:B------:R4:W1:Y:S02]  /*7930*/  @P0 LDS.128 R72, [R0+0x10] ;  /* 0x0000100000480984 */ /* 0x0008640000000c00 */
.L_x_125:
[----:B------:R-:W-:Y:S05]  /*7940*/  BSYNC B1 ;  /* 0x0000000000017941 */ /* 0x000fea0003800000 */
.L_x_124:
[----:B---34-:R-:W-:Y:S05]  /*7950*/  VIADD R0, R39, 0x20 ;  /* 0x0000002027007836 */ /* 0x018fea0000000000 */
[----:B------:R-:W-:Y:S04]  /*7960*/  SHF.R.U32.HI R0, RZ, 0x15, R0 ;  /* 0x00000015ff007819 */ /* 0x000fe80000011600 */
[----:B------:R-:W-:Y:S11]  /*7970*/  LOP3.LUT P0, RZ, R0, 0x3, R85, 0x48, !PT ;  /* 0x0000000300ff7812 */ /* 0x000ff60007804855 */
[----:B------:R-:W-:Y:S02]  /*7980*/  @!UPT UIADD3 URZ, UPT, UPT, URZ, URZ, URZ ;  /* 0x000000fffffff290 */ /* 0x000fe4000fffe0ff */
[----:B------:R-:W-:Y:S05]  /*7990*/  @!P0 BRA `(.L_x_129) ;  /* 0x0000000000408947 */ /* 0x000fea0003800000 */
[----:B------:R-:W3:Y:S01]  /*79a0*/  LDCU.64 UR8, c[0x4][0x70] ;  /* 0x01000e00ff0877ac */ /* 0x000ee20008000a00 */
[----:B------:R-:W-:Y:S01]  /*79b0*/  MOV R3, 0x0 ;  /* 0x0000000000037802 */ /* 0x000fe20000000f00 */
[----:B------:R-:W-:Y:S02]  /*79c0*/  HFMA2 R12, -RZ, RZ, 0, 5.9604644775390625e-08 ;  /* 0x00000001ff0c7431 */ /* 0x000fe400000001ff */
[----:B------:R-:W-:Y:S02]  /*79d0*/  IMAD.MOV.U32 R8, RZ, RZ, 0x192 ;  /* 0x00000192ff087424 */ /* 0x000fe400078e00ff */
[----:B------:R-:W-:Y:S01]  /*79e0*/  IMAD.MOV.U32 R13, RZ, RZ, RZ ;  /* 0x000000ffff0d7224 */ /* 0x000fe200078e00ff */
[----:B------:R-:W4:Y:S01]  /*79f0*/  LDCU.64 UR6, c[0x4][0x78] ;  /* 0x01000f00ff0677ac */ /* 0x000f220008000a00 */
[----:B------:R-:W1:Y:S01]  /*7a00*/  LDC.64 R2, c[0x4][R3] ;  /* 0x0100000003027b82 */ /* 0x000e620000000a00 */
[----:B------:R-:W5:Y:S01]  /*7a10*/  LDCU.64 UR4, c[0x4][0x10] ;  /* 0x01000200ff0477ac */ /* 0x000f620008000a00 */
[----:B---3--:R-:W-:Y:S01]  /*7a20*/  MOV R5, UR9 ;  /* 0x0000000900057c02 */ /* 0x008fe20008000f00 */
[----:B------:R-:W-:Y:S01]  /*7a30*/  IMAD.U32 R4, RZ, RZ, UR8 ;  /* 0x00000008ff047e24 */ /* 0x000fe2000f8e00ff */
[----:B----4-:R-:W-:Y:S01]  /*7a40*/  MOV R7, UR7 ;  /* 0x0000000700077c02 */ /* 0x010fe20008000f00 */
[----:B------:R-:W-:Y:S01]  /*7a50*/  IMAD.U32 R6, RZ, RZ, UR6 ;  /* 0x00000006ff067e24 */ /* 0x000fe2000f8e00ff */
[----:B-----5:R-:W-:Y:S01]  /*7a60*/  MOV R11, UR5 ;  /* 0x00000005000b7c02 */ /* 0x020fe20008000f00 */
[----:B------:R-:W-:Y:S02]  /*7a70*/  IMAD.U32 R10, RZ, RZ, UR4 ;  /* 0x00000004ff0a7e24 */ /* 0x000fe4000f8e00ff */
[----:B------:R-:W-:Y:S07]  /*7a80*/  LEPC R20, `(.L_x_129) ;  /* 0x000000001014794e */ /* 0x000fee0000000000 */
[----:B-12---:R-:W-:Y:S05]  /*7a90*/  CALL.ABS.NOINC R2 ;  /* 0x0000000002007343 */ /* 0x006fea0003c00000 */
.L_x_129:
[----:B------:R-:W-:Y:S01]  /*7aa0*/  ISETP.NE.AND P0, PT, R98, RZ, PT ;  /* 0x000000ff6200720c */ /* 0x000fe20003f05270 */
[----:B------:R-:W-:Y:S05]  /*7ab0*/  WARPSYNC.ALL ;  /* 0x0000000000007948 */ /* 0x000fea0003800000 */
[----:B------:R-:W-:Y:S01]  /*7ac0*/  R2UR UR4, R39 ;  /* 0x00000000270472ca */ /* 0x000fe200000e0000 */
[--C-:B-1----:R-:W-:Y:S01]  /*7ad0*/  HADD2.F32 R40, -RZ, R48.reuse.H0_H0 ;  /* 0x20000030ff287230 */ /* 0x102fe20000004100 */
[----:B------:R-:W-:Y:S01]  /*7ae0*/  IADD3 R89, PT, PT, R89, 0x120, RZ ;  /* 0x0000012059597810 */ /* 0x000fe20007ffe0ff */
[----:B------:R-:W-:Y:S01]  /*7af0*/  HADD2.F32 R42, -RZ, R48.H1_H1 ;  /* 0x30000030ff2a7230 */ /* 0x000fe20000004100 */
[----:B------:R-:W-:Y:S01]  /*7b00*/  BSSY.RECONVERGENT B0, `(.L_x_130) ;  /* 0x000008d000007945 */ /* 0x000fe20003800200 */
[--C-:B------:R-:W-:Y:S01]  /*7b10*/  HADD2.F32 R43, -RZ, R49.reuse.H0_H0 ;  /* 0x20000031ff2b7230 */ /* 0x100fe20000004100 */
[----:B------:R-:W-:Y:S01]  /*7b20*/  LOP3.LUT R89, R89, 0xfefffff8, RZ, 0xc0, !PT ;  /* 0xfefffff859597812 */ /* 0x000fe200078ec0ff */
[----:B------:R-:W-:Y:S02]  /*7b30*/  HADD2.F32 R44, -RZ, R49.H1_H1 ;  /* 0x30000031ff2c7230 */ /* 0x000fe40000004100 */
[--C-:B------:R-:W-:Y:S02]  /*7b40*/  HADD2.F32 R45, -RZ, R50.reuse.H0_H0 ;  /* 0x20000032ff2d7230 */ /* 0x100fe40000004100 */
[----:B--2---:R-:W-:Y:S02]  /*7b50*/  HADD2.F32 R46, -RZ, R50.H1_H1 ;  /* 0x30000032ff2e7230 */ /* 0x004fe40000004100 */
[----:B------:R-:W1:Y:S01]  /*7b60*/  LDTM.x32 R4, tmem[UR4+0x20] ;  /* 0x00002004000479ee */ /* 0x000e6200082c0000 */
[----:B------:R-:W-:Y:S01]  /*7b70*/  NOP ;  /* 0x0000000000007918 */ /* 0x000fe20000000000 */
[----:B-1----:R1:W-:Y:S01]  /*7b80*/  SYNCS.ARRIVE.TRANS64.RED.A1T0 RZ, [R89+URZ], RZ ;  /* 0x000000ff59ff79a7 */ /* 0x0023e200081004ff */
[----:B------:R-:W-:Y:S01]  /*7b90*/  USHF.L.U32 UR4, UR45, 0xd, URZ ;  /* 0x0000000d2d047899 */ /* 0x000fe200080006ff */
[--C-:B------:R-:W-:Y:S02]  /*7ba0*/  HADD2.F32 R47, -RZ, R51.reuse.H0_H0 ;  /* 0x20000033ff2f7230 */ /* 0x100fe40000004100 */
[----:B------:R-:W-:Y:S02]  /*7bb0*/  HADD2.F32 R48, -RZ, R51.H1_H1 ;  /* 0x30000033ff307230 */ /* 0x000fe40000004100 */
[--C-:B------:R-:W-:Y:S01]  /*7bc0*/  HADD2.F32 R49, -RZ, R56.reuse.H0_H0 ;  /* 0x20000038ff317230 */ /* 0x100fe20000004100 */
[----:B------:R-:W-:Y:S01]  /*7bd0*/  IADD3 R116, PT, PT, R97, UR4, RZ ;  /* 0x0000000461747c10 */ /* 0x000fe2000fffe0ff */
[----:B------:R-:W-:Y:S02]  /*7be0*/  HADD2.F32 R51, -RZ, R56.H1_H1 ;  /* 0x30000038ff337230 */ /* 0x000fe40000004100 */
[--C-:B------:R-:W-:Y:S01]  /*7bf0*/  HADD2.F32 R50, -RZ, R57.reuse.H0_H0 ;  /* 0x20000039ff327230 */ /* 0x100fe20000004100 */
[-C--:B------:R-:W-:Y:S01]  /*7c00*/  IADD3 R103, PT, PT, R81, R116.reuse, RZ ;  /* 0x0000007451677210 */ /* 0x080fe20007ffe0ff */
[----:B------:R-:W-:Y:S01]  /*7c10*/  HADD2.F32 R52, -RZ, R57.H1_H1 ;  /* 0x30000039ff347230 */ /* 0x000fe20000004100 */
[----:B------:R-:W-:Y:S01]  /*7c20*/  IADD3 R116, PT, PT, R80, R116, RZ ;  /* 0x0000007450747210 */ /* 0x000fe20007ffe0ff */
[--C-:B------:R-:W-:Y:S01]  /*7c30*/  HADD2.F32 R53, -RZ, R58.reuse.H0_H0 ;  /* 0x2000003aff357230 */ /* 0x100fe20000004100 */
[----:B------:R-:W-:Y:S01]  /*7c40*/  IADD3 R117, PT, PT, R96, R103, RZ ;  /* 0x0000006760757210 */ /* 0x000fe20007ffe0ff */
[----:B------:R-:W-:Y:S02]  /*7c50*/  HADD2.F32 R54, -RZ, R58.H1_H1 ;  /* 0x3000003aff367230 */ /* 0x000fe40000004100 */
[--C-:B------:R-:W-:Y:S02]  /*7c60*/  HADD2.F32 R55, -RZ, R59.reuse.H0_H0 ;  /* 0x2000003bff377230 */ /* 0x100fe40000004100 */
[----:B------:R-:W-:Y:S02]  /*7c70*/  HADD2.F32 R56, -RZ, R59.H1_H1 ;  /* 0x3000003bff387230 */ /* 0x000fe40000004100 */
[C---:B------:R-:W-:Y:S01]  /*7c80*/  FMUL R4, R38.reuse, R4 ;  /* 0x0000000426047220 */ /* 0x040fe20000400000 */
[C---:B------:R-:W-:Y:S01]  /*7c90*/  FMUL R5, R38.reuse, R5 ;  /* 0x0000000526057220 */ /* 0x040fe20000400000 */
[C---:B------:R-:W-:Y:S01]  /*7ca0*/  FMUL R6, R38.reuse, R6 ;  /* 0x0000000626067220 */ /* 0x040fe20000400000 */
[C---:B------:R-:W-:Y:S01]  /*7cb0*/  FMUL R7, R38.reuse, R7 ;  /* 0x0000000726077220 */ /* 0x040fe20000400000 */
[C---:B------:R-:W-:Y:S01]  /*7cc0*/  FFMA R4, R41.reuse, R40, R4 ;  /* 0x0000002829047223 */ /* 0x040fe20000000004 */
[C---:B------:R-:W-:Y:S01]  /*7cd0*/  FFMA R5, R41.reuse, R42, R5 ;  /* 0x0000002a29057223 */ /* 0x040fe20000000005 */
[C---:B------:R-:W-:Y:S01]  /*7ce0*/  FFMA R6, R41.reuse, R43, R6 ;  /* 0x0000002b29067223 */ /* 0x040fe20000000006 */
[----:B------:R-:W-:Y:S01]  /*7cf0*/  FFMA R7, R41, R44, R7 ;  /* 0x0000002c29077223 */ /* 0x000fe20000000007 */
[C---:B------:R-:W-:Y:S01]  /*7d00*/  FMUL R8, R38.reuse, R8 ;  /* 0x0000000826087220 */ /* 0x040fe20000400000 */
[C---:B------:R-:W-:Y:S01]  /*7d10*/  FMUL R9, R38.reuse, R9 ;  /* 0x0000000926097220 */ /* 0x040fe20000400000 */
[----:B------:R-:W-:Y:S01]  /*7d20*/  F2FP.F16.F32.PACK_AB R80, R5, R4 ;  /* 0x000000040550723e */ /* 0x000fe200000000ff */
[C---:B------:R-:W-:Y:S01]  /*7d30*/  FMUL R10, R38.reuse, R10 ;  /* 0x0000000a260a7220 */ /* 0x040fe20000400000 */
[----:B------:R-:W-:Y:S01]  /*7d40*/  F2FP.F16.F32.PACK_AB R81, R7, R6 ;  /* 0x000000060751723e */ /* 0x000fe200000000ff */
[C---:B------:R-:W-:Y:S01]  /*7d50*/  FFMA R8, R41.reuse, R45, R8 ;  /* 0x0000002d29087223 */ /* 0x040fe20000000008 */
[C---:B------:R-:W-:Y:S01]  /*7d60*/  FFMA R9, R41.reuse, R46, R9 ;  /* 0x0000002e29097223 */ /* 0x040fe20000000009 */
[----:B------:R-:W-:Y:S01]  /*7d70*/  FFMA R10, R41, R47, R10 ;  /* 0x0000002f290a7223 */ /* 0x000fe2000000000a */
[C---:B------:R-:W-:Y:S01]  /*7d80*/  FMUL R11, R38.reuse, R11 ;  /* 0x0000000b260b7220 */ /* 0x040fe20000400000 */
[C---:B------:R-:W-:Y:S01]  /*7d90*/  FMUL R0, R38.reuse, R12 ;  /* 0x0000000c26007220 */ /* 0x040fe20000400000 */
[C---:B------:R-:W-:Y:S01]  /*7da0*/  FMUL R2, R38.reuse, R13 ;  /* 0x0000000d26027220 */ /* 0x040fe20000400000 */
[----:B------:R-:W-:Y:S01]  /*7db0*/  F2FP.F16.F32.PACK_AB R82, R9, R8 ;  /* 0x000000080952723e */ /* 0x000fe200000000ff */
[C---:B------:R-:W-:Y:S01]  /*7dc0*/  FFMA R11, R41.reuse, R48, R11 ;  /* 0x00000030290b7223 */ /* 0x040fe2000000000b */
[C---:B------:R-:W-:Y:S01]  /*7dd0*/  FFMA R0, R41.reuse, R49, R0 ;  /* 0x0000003129007223 */ /* 0x040fe20000000000 */
[C---:B------:R-:W-:Y:S01]  /*7de0*/  FFMA R2, R41.reuse, R51, R2 ;  /* 0x0000003329027223 */ /* 0x040fe20000000002 */
[C---:B------:R-:W-:Y:S01]  /*7df0*/  FMUL R3, R38.reuse, R14 ;  /* 0x0000000e26037220 */ /* 0x040fe20000400000 */
[C---:B------:R-:W-:Y:S01]  /*7e00*/  FMUL R15, R38.reuse, R15 ;  /* 0x0000000f260f7220 */ /* 0x040fe20000400000 */
[C---:B------:R-:W-:Y:S01]  /*7e10*/  FMUL R12, R38.reuse, R16 ;  /* 0x00000010260c7220 */ /* 0x040fe20000400000 */
[C---:B------:R-:W-:Y:S01]  /*7e20*/  FMUL R13, R38.reuse, R17 ;  /* 0x00000011260d7220 */ /* 0x040fe20000400000 */
[C---:B------:R-:W-:Y:S01]  /*7e30*/  FFMA R3, R41.reuse, R50, R3 ;  /* 0x0000003229037223 */ /* 0x040fe20000000003 */
[C---:B------:R-:W-:Y:S01]  /*7e40*/  FMUL R14, R38.reuse, R18 ;  /* 0x00000012260e7220 */ /* 0x040fe20000400000 */
[----:B------:R-:W-:Y:S01]  /*7e50*/  FFMA R15, R41, R52, R15 ;  /* 0x00000034290f7223 */ /* 0x000fe2000000000f */
[--C-:B------:R-:W-:Y:S02]  /*7e60*/  HADD2.F32 R57, -RZ, R64.reuse.H0_H0 ;  /* 0x20000040ff397230 */ /* 0x100fe40000004100 */
[C---:B------:R-:W-:Y:S01]  /*7e70*/  FMUL R19, R38.reuse, R19 ;  /* 0x0000001326137220 */ /* 0x040fe20000400000 */
[----:B------:R-:W-:Y:S01]  /*7e80*/  F2FP.F16.F32.PACK_AB R83, R11, R10 ;  /* 0x0000000a0b53723e */ /* 0x000fe200000000ff */
[C---:B------:R-:W-:Y:S01]  /*7e90*/  FFMA R12, R41.reuse, R53, R12 ;  /* 0x00000035290c7223 */ /* 0x040fe2000000000c */
[----:B------:R-:W-:Y:S02]  /*7ea0*/  HADD2.F32 R58, -RZ, R64.H1_H1 ;  /* 0x30000040ff3a7230 */ /* 0x000fe40000004100 */
[C---:B------:R-:W-:Y:S01]  /*7eb0*/  FMUL R16, R38.reuse, R20 ;  /* 0x0000001426107220 */ /* 0x040fe20000400000 */
[C---:B------:R-:W-:Y:S01]  /*7ec0*/  FFMA R13, R41.reuse, R54, R13 ;  /* 0x00000036290d7223 */ /* 0x040fe2000000000d */
[----:B------:R1:W-:Y:S01]  /*7ed0*/  STS.128 [R97+UR4], R80 ;  /* 0x0000005061007988 */ /* 0x0003e20008000c04 */
[--C-:B------:R-:W-:Y:S02]  /*7ee0*/  HADD2.F32 R59, -RZ, R65.reuse.H0_H0 ;  /* 0x20000041ff3b7230 */ /* 0x100fe40000004100 */
[C---:B------:R-:W-:Y:S01]  /*7ef0*/  FMUL R17, R38.reuse, R21 ;  /* 0x0000001526117220 */ /* 0x040fe20000400000 */
[C---:B------:R-:W-:Y:S01]  /*7f00*/  FFMA R14, R41.reuse, R55, R14 ;  /* 0x00000037290e7223 */ /* 0x040fe2000000000e */
[----:B------:R-:W-:Y:S02]  /*7f10*/  HADD2.F32 R60, -RZ, R65.H1_H1 ;  /* 0x30000041ff3c7230 */ /* 0x000fe40000004100 */
[C---:B------:R-:W-:Y:S01]  /*7f20*/  FMUL R18, R38.reuse, R22 ;  /* 0x0000001626127220 */ /* 0x040fe20000400000 */
[C---:B------:R-:W-:Y:S01]  /*7f30*/  FFMA R19, R41.reuse, R56, R19 ;  /* 0x0000003829137223 */ /* 0x040fe20000000013 */
        /* <DEDUP_REMOVED lines=13> */
[----:B------:R-:W-:Y:S01]  /*8010*/  FMUL R27, R38, R27 ;  /* 0x0000001b261b7220 */ /* 0x000fe20000400000 */
[----:B------:R-:W-:Y:S01]  /*8020*/  F2FP.F16.F32.PACK_AB R104, R2, R0 ;  /* 0x000000000268723e */ /* 0x000fe200000000ff */
[----:B------:R-:W-:Y:S01]  /*8030*/  FFMA R20, R41, R61, R20 ;  /* 0x0000003d29147223 */ /* 0x000fe20000000014 */
[----:B------:R-:W-:Y:S01]  /*8040*/  F2FP.F16.F32.PACK_AB R105, R15, R3 ;  /* 0x000000030f69723e */ /* 0x000fe200000000ff */
[----:B------:R-:W-:Y:S01]  /*8050*/  HADD2.F32 R66, -RZ, R72.H1_H1 ;  /* 0x30000048ff427230 */ /* 0x000fe20000004100 */
[----:B------:R-:W-:Y:S01]  /*8060*/  F2FP.F16.F32.PACK_AB R106, R13, R12 ;  /* 0x0000000c0d6a723e */ /* 0x000fe200000000ff */
[C---:B------:R-:W-:Y:S01]  /*8070*/  FMUL R24, R38.reuse, R28 ;  /* 0x0000001c26187220 */ /* 0x040fe20000400000 */
[----:B------:R-:W-:Y:S01]  /*8080*/  F2FP.F16.F32.PACK_AB R107, R19, R14 ;  /* 0x0000000e136b723e */ /* 0x000fe200000000ff */
[C---:B------:R-:W-:Y:S01]  /*8090*/  FFMA R21, R41.reuse, R62, R21 ;  /* 0x0000003e29157223 */ /* 0x040fe20000000015 */
[--C-:B------:R-:W-:Y:S02]  /*80a0*/  HADD2.F32 R67, -RZ, R73.reuse.H0_H0 ;  /* 0x20000049ff437230 */ /* 0x100fe40000004100 */
[C---:B------:R-:W-:Y:S01]  /*80b0*/  FMUL R25, R38.reuse, R29 ;  /* 0x0000001d26197220 */ /* 0x040fe20000400000 */
[C---:B------:R-:W-:Y:S01]  /*80c0*/  FFMA R22, R41.reuse, R63, R22 ;  /* 0x0000003f29167223 */ /* 0x040fe20000000016 */
[----:B------:R1:W-:Y:S01]  /*80d0*/  STS.128 [R103+0x10], R104 ;  /* 0x0000106867007388 */ /* 0x0003e20000000c00 */
        /* <DEDUP_REMOVED lines=35> */
[----:B--2---:R-:W2:Y:S02]  /*8310*/  FENCE.VIEW.ASYNC.S ;  /* 0x00000000000073c6 */ /* 0x004ea40000000000 */
[----:B--2---:R-:W-:Y:S06]  /*8320*/  BAR.SYNC.DEFER_BLOCKING 0x1, 0x80 ;  /* 0x0042000000007b1d */ /* 0x004fec0000010000 */
[----:B------:R-:W-:Y:S05]  /*8330*/  @P0 BRA `(.L_x_131) ;  /* 0x0000000000240947 */ /* 0x000fea0003800000 */
[----:B------:R-:W2:Y:S01]  /*8340*/  LDCU.64 UR10, c[0x0][0x348] ;  /* 0x00006900ff0a77ac */ /* 0x000ea20008000a00 */
[----:B------:R-:W-:Y:S02]  /*8350*/  UIADD3 UR9, UPT, UPT, UR49, 0x20, URZ ;  /* 0x0000002031097890 */ /* 0x000fe4000fffe0ff */
[----:B------:R-:W-:Y:S02]  /*8360*/  UIADD3 UR8, UPT, UPT, UR47, 0x200, UR4 ;  /* 0x000002002f087890 */ /* 0x000fe4000fffe004 */
[----:B--2---:R-:W-:Y:S03]  /*8370*/  UIADD3 UR6, UP0, UPT, UR10, 0x680, URZ ;  /* 0x000006800a067890 */ /* 0x004fe6000ff1e0ff */
[----:B------:R-:W-:Y:S01]  /*8380*/  UMOV UR10, UR50 ;  /* 0x00000032000a7c82 */ /* 0x000fe20008000000 */
[----:B------:R-:W-:Y:S03]  /*8390*/  UIADD3.X UR7, UPT, UPT, URZ, UR11, URZ, UP0, !UPT ;  /* 0x0000000bff077290 */ /* 0x000fe600087fe4ff */
[----:B------:R-:W-:Y:S06]  /*83a0*/  UMOV UR11, UR36 ;  /* 0x00000024000b7c82 */ /* 0x000fec0008000000 */
[----:B------:R2:W-:Y:S02]  /*83b0*/  UTMASTG.3D [UR8], [UR6] ;  /* 0x00000008060073b5 */ /* 0x0005e40008010000 */
[----:B--2---:R0:W-:Y:S02]  /*83c0*/  UTMACMDFLUSH ;  /* 0x00000000000079b7 */ /* 0x0041e40000000000 */
.L_x_131:
[----:B------:R-:W-:Y:S05]  /*83d0*/  BSYNC.RECONVERGENT B0 ;  /* 0x0000000000007941 */ /* 0x000fea0003800200 */
.L_x_130:
[----:B------:R-:W-:Y:S01]  /*83e0*/  UIADD3 UR4, UPT, UPT, UR45, 0x1, URZ ;  /* 0x000000012d047890 */ /* 0x000fe2000fffe0ff */
[----:B------:R-:W-:Y:S03]  /*83f0*/  BSSY.RECONVERGENT B0, `(.L_x_132) ;  /* 0x0000008000007945 */ /* 0x000fe60003800200 */
[----:B------:R-:W-:Y:S04]  /*8400*/  UISETP.NE.AND UP0, UPT, UR4, 0x3, UPT ;  /* 0x000000030400788c */ /* 0x000fe8000bf05270 */
[----:B------:R-:W-:Y:S02]  /*8410*/  UISETP.EQ.XOR UP1, UPT, UR44, 0x3, !UP0 ;  /* 0x000000032c00788c */ /* 0x000fe4000c722a70 */
[----:B------:R-:W-:Y:S02]  /*8420*/  USEL UR46, UR4, URZ, UP0 ;  /* 0x000000ff042e7287 */ /* 0x000fe40008000000 */
[----:B------:R-:W-:Y:S04]  /*8430*/  USEL UR5, URZ, 0x1, !UP1 ;  /* 0x00000001ff057887 */ /* 0x000fe8000c800000 */
[----:B------:R-:W-:Y:S01]  /*8440*/  ULOP3.LUT UR54, UR54, UR5, URZ, 0x3c, !UPT ;  /* 0x0000000536367292 */ /* 0x000fe2000f8e3cff */
[----:B------:R-:W-:Y:S11]  /*8450*/  @P0 BRA `(.L_x_133) ;  /* 0x0000000000040947 */ /* 0x000ff60003800000 */
[----:B------:R-:W-:Y:S04]  /*8460*/  DEPBAR.LE SB0, 0x1 ;  /* 0x000080400000791a */ /* 0x000fe80000000000 */
.L_x_133:
[----:B------:R-:W-:Y:S05]  /*8470*/  BSYNC.RECONVERGENT B0 ;  /* 0x0000000000007941 */ /* 0x000fea0003800200 */
.L_x_132:
[----:B------:R-:W-:Y:S01]  /*8480*/  BAR.SYNC.DEFER_BLOCKING 0x1, 0x80 ;  /* 0x0042000000007b1d */ /* 0x000fe20000010000 */
[----:B------:R-:W-:Y:S01]  /*8490*/  UISETP.NE.AND UP0, UPT, UR53, -0x2, UPT ;  /* 0xfffffffe3500788c */ /* 0x000fe2000bf05270 */
[----:B------:R-:W-:Y:S08]  /*84a0*/  IADD3 R0, PT, PT, R36, 0x1, RZ ;  /* 0x0000000124007810 */ /* 0x000ff00007ffe0ff */
[----:B------:R-:W-:Y:S05]  /*84b0*/  BRA.U !UP0, `(.L_x_134) ;  /* 0x0000000108287547 */ /* 0x000fea000b800000 */
[----:B------:R-:W2:Y:S01]  /*84c0*/  S2R R2, SR_CgaCtaId ;  /* 0x0000000000027919 */ /* 0x000ea20000008800 */
[----:B------:R-:W-:Y:S01]  /*84d0*/  ISETP.NE.AND P0, PT, R102, RZ, PT ;  /* 0x000000ff6600720c */ /* 0x000fe20003f05270 */
[----:B------:R-:W-:Y:S01]  /*84e0*/  IMAD.U32 R3, RZ, RZ, UR52 ;  /* 0x00000034ff037e24 */ /* 0x000fe2000f8e00ff */
[----:B------:R-:W-:Y:S04]  /*84f0*/  UIADD3 UR4, UPT, UPT, UR52, 0x1, URZ ;  /* 0x0000000134047890 */ /* 0x000fe8000fffe0ff */
[----:B------:R-:W-:Y:S04]  /*8500*/  UISETP.NE.AND UP0, UPT, UR4, 0x3, UPT ;  /* 0x000000030400788c */ /* 0x000fe8000bf05270 */
[----:B------:R-:W-:Y:S03]  /*8510*/  USEL UR52, UR4, URZ, UP0 ;  /* 0x000000ff04347287 */ /* 0x000fe60008000000 */
[----:B------:R-:W-:Y:S05]  /*8520*/  @P0 LEA R3, R3, UR47, 0x3 ;  /* 0x0000002f03030c11 */ /* 0x000fea000f8e18ff */
[----:B------:R-:W-:Y:S05]  /*8530*/  @P0 VIADD R3, R3, 0xb8 ;  /* 0x000000b803030836 */ /* 0x000fea0000000000 */
[----:B--2---:R-:W-:Y:S04]  /*8540*/  @P0 PRMT R2, R2, 0x654, R3 ;  /* 0x0000065402020816 */ /* 0x004fe80000000003 */
[----:B------:R2:W-:Y:S03]  /*8550*/  @P0 SYNCS.ARRIVE.TRANS64.RED.A1T0 RZ, [R2+URZ], RZ ;  /* 0x000000ff02ff09a7 */ /* 0x0005e600081004ff */
.L_x_134:
[----:B------:R-:W-:Y:S01]  /*8560*/  R2UR UR6, R101 ;  /* 0x00000000650672ca */ /* 0x000fe200000e0000 */
[----:B------:R-:W-:Y:S01]  /*8570*/  UIADD3 UR53, UPT, UPT, UR53, 0x2, URZ ;  /* 0x0000000235357890 */ /* 0x000fe2000fffe0ff */
[----:B------:R-:W-:Y:S01]  /*8580*/  R2UR UR5, R86 ;  /* 0x00000000560572ca */ /* 0x000fe200000e0000 */
[----:B------:R-:W-:Y:S01]  /*8590*/  UMOV UR36, UR63 ;  /* 0x0000003f00247c82 */ /* 0x000fe20008000000 */
[----:B------:R-:W-:Y:S02]  /*85a0*/  R2UR UR4, R87 ;  /* 0x00000000570472ca */ /* 0x000fe400000e0000 */
[----:B------:R-:W-:Y:S02]  /*85b0*/  ISETP.NE.AND P0, PT, R91, 0x2, PT ;  /* 0x000000025b00780c */ /* 0x000fe40003f05270 */
[----:B------:R-:W-:Y:S02]  /*85c0*/  ISETP.NE.AND P1, PT, R0, 0x4, PT ;  /* 0x000000040000780c */ /* 0x000fe40003f25270 */
[----:B------:R-:W-:Y:S02]  /*85d0*/  SEL R3, RZ, 0x1, P0 ;  /* 0x00000001ff037807 */ /* 0x000fe40000000000 */
[----:B--2---:R-:W-:Y:S01]  /*85e0*/  SEL R2, RZ, 0x1, P1 ;  /* 0x00000001ff027807 */ /* 0x004fe20000800000 */
[----:B------:R-:W-:Y:S01]  /*85f0*/  UISETP.NE.AND UP0, UPT, UR6, URZ, UPT ;  /* 0x000000ff0600728c */ /* 0x000fe2000bf05270 */
[----:B------:R-:W-:Y:S01]  /*8600*/  LOP3.LUT R94, R94, R3, RZ, 0x3c, !PT ;  /* 0x000000035e5e7212 */ /* 0x000fe200078e3cff */
[----:B------:R-:W-:Y:S01]  /*8610*/  UIADD3 UR33, UPT, UPT, UR37, UR5, URZ ;  /* 0x0000000525217290 */ /* 0x000fe2000fffe0ff */
[----:B------:R-:W-:Y:S01]  /*8620*/  LOP3.LUT R95, R95, R2, RZ, 0x3c, !PT ;  /* 0x000000025f5f7212 */ /* 0x000fe200078e3cff */
[----:B------:R-:W-:Y:S01]  /*8630*/  UIADD3 UR32, UPT, UPT, UR38, UR4, URZ ;  /* 0x0000000426207290 */ /* 0x000fe2000fffe0ff */
[----:B------:R-:W-:Y:S02]  /*8640*/  SEL R91, R91, RZ, P0 ;  /* 0x000000ff5b5b7207 */ /* 0x000fe40000000000 */
[----:B------:R-:W-:Y:S02]  /*8650*/  SEL R36, R0, RZ, P1 ;  /* 0x000000ff00247207 */ /* 0x000fe40000800000 */
[----:B------:R-:W-:Y:S07]  /*8660*/  BRA.U UP0, `(.L_x_135) ;  /* 0xffffffd500887547 */ /* 0x000fee000b83ffff */
[----:B------:R-:W-:-:S13]  /*8670*/  R2UR UR4, R88 ;  /* 0x00000000580472ca */ /* 0x000fda00000e0000 */
[----:B------:R-:W-:-:S09]  /*8680*/  UISETP.NE.AND UP0, UPT, UR4, URZ, UPT ;  /* 0x000000ff0400728c */ /* 0x000fd2000bf05270 */
[----:B------:R-:W-:Y:S05]  /*8690*/  BRA.U !UP0, `(.L_x_136) ;  /* 0x0000000108487547 */ /* 0x000fea000b800000 */
[----:B------:R-:W2:Y:S02]  /*86a0*/  LDCU.64 UR4, c[0x0][0x890] ;  /* 0x00011200ff0477ac */ /* 0x000ea40008000a00 */
[----:B--2---:R-:W-:-:S04]  /*86b0*/  UISETP.NE.U32.AND UP0, UPT, UR4, URZ, UPT ;  /* 0x000000ff0400728c */ /* 0x004fc8000bf05070 */
[----:B------:R-:W-:-:S09]  /*86c0*/  UISETP.NE.AND.EX UP0, UPT, UR5, URZ, UPT, UP0 ;  /* 0x000000ff0500728c */ /* 0x000fd2000bf05300 */
[----:B------:R-:W-:Y:S05]  /*86d0*/  BRA.U UP0, `(.L_x_137) ;  /* 0x00000001000c7547 */ /* 0x000fea000b800000 */
[----:B------:R-:W-:-:S13]  /*86e0*/  FSETP.NEU.AND P0, PT, R41, RZ, PT ;  /* 0x000000ff2900720b */ /* 0x000fda0003f0d000 */
[----:B------:R-:W-:Y:S05]  /*86f0*/  @!P0 EXIT ;  /* 0x000000000000894d */ /* 0x000fea0003800000 */
[----:B------:R-:W-:Y:S05]  /*8700*/  BRA `(.L_x_136) ;  /* 0x00000000002c7947 */ /* 0x000fea0003800000 */
.L_x_137:
[----:B------:R-:W-:Y:S01]  /*8710*/  ISETP.NE.AND P0, PT, R90, RZ, PT ;  /* 0x000000ff5a00720c */ /* 0x000fe20003f05270 */
[----:B------:R-:W-:-:S12]  /*8720*/  BSSY.RECONVERGENT B0, `(.L_x_136) ;  /* 0x0000009000007945 */ /* 0x000fd80003800200 */
[----:B------:R-:W-:Y:S05]  /*8730*/  @P0 BRA `(.L_x_138) ;  /* 0x0000000000140947 */ /* 0x000fea0003800000 */
[----:B------:R-:W2:Y:S02]  /*8740*/  LDCU.64 UR4, c[0x0][0x888] ;  /* 0x00011100ff0477ac */ /* 0x000ea40008000a00 */
[----:B--2---:R-:W-:-:S04]  /*8750*/  ISETP.NE.U32.AND P0, PT, RZ, UR4, PT ;  /* 0x00000004ff007c0c */ /* 0x004fc8000bf05070 */
[----:B------:R-:W-:-:S13]  /*8760*/  ISETP.NE.AND.EX P0, PT, RZ, UR5, PT, P0 ;  /* 0x00000005ff007c0c */ /* 0x000fda000bf05300 */
[----:B------:R-:W-:Y:S05]  /*8770*/  @!P0 EXIT ;  /* 0x000000000000894d */ /* 0x000fea0003800000 */
[----:B------:R-:W-:Y:S05]  /*8780*/  BRA `(.L_x_139) ;  /* 0x0000000000087947 */ /* 0x000fea0003800000 */
.L_x_138:
[----:B------:R-:W-:-:S13]  /*8790*/  FSETP.NEU.AND P0, PT, R41, RZ, PT ;  /* 0x000000ff2900720b */ /* 0x000fda0003f0d000 */
[----:B------:R-:W-:Y:S05]  /*87a0*/  @!P0 EXIT ;  /* 0x000000000000894d */ /* 0x000fea0003800000 */
.L_x_139:
[----:B------:R-:W-:Y:S05]  /*87b0*/  BSYNC.RECONVERGENT B0 ;  /* 0x0000000000007941 */ /* 0x000fea0003800200 */
.L_x_136:
[----:B------:R-:W2:Y:S01]  /*87c0*/  S2UR UR5, SR_CgaCtaId ;  /* 0x00000000000579c3 */ /* 0x000ea20000008800 */
[----:B------:R-:W-:Y:S01]  /*87d0*/  ULEA UR4, UR52, UR47, 0x3 ;  /* 0x0000002f34047291 */ /* 0x000fe2000f8e18ff */
[----:B------:R-:W-:-:S04]  /*87e0*/  DEPBAR.LE SB0, 0x0 ;  /* 0x000080000000791a */ /* 0x000fc80000000000 */
[----:B------:R-:W-:-:S04]  /*87f0*/  UIADD3 UR4, UPT, UPT, UR4, 0xb8, URZ ;  /* 0x000000b804047890 */ /* 0x000fc8000fffe0ff */
[----:B--2---:R-:W-:-:S09]  /*8800*/  UPRMT UR4, UR5, 0x654, UR4 ;  /* 0x0000065405047896 */ /* 0x004fd20008000004 */
[----:B------:R-:W-:Y:S01]  /*8810*/  SYNCS.ARRIVE.TRANS64.RED.A1T0 RZ, [UR4], RZ ;  /* 0x000000ffffff79a7 */ /* 0x000fe20008100404 */
[----:B------:R-:W-:Y:S05]  /*8820*/  EXIT ;  /* 0x000000000000794d */ /* 0x000fea0003800000 */
.L_x_25:
[----:B-1----:R1:W3:Y:S02]  /*8830*/  SYNCS.PHASECHK.TRANS64.TRYWAIT P0, [R0+URZ+0x150], R3 ;  /* 0x00015003000075a7 */ /* 0x0022e400080011ff */
[----:B---3--:R-:W-:Y:S05]  /*8840*/  @!P0 NANOSLEEP.SYNCS 0x989680 ;  /* 0x009896800000895d */ /* 0x008fea0003900000 */
[----:B------:R-:W3:Y:S02]  /*8850*/  @!P0 SYNCS.PHASECHK.TRANS64 P0, [R0+URZ+0x150], R3 ;  /* 0x00015003000085a7 */ /* 0x000ee400080010ff */
[----:B---3--:R-:W-:Y:S05]  /*8860*/  @!P0 BRA `(.L_x_25) ;  /* 0xfffffffc00f08947 */ /* 0x008fea000383ffff */
[----:B------:R-:W-:Y:S05]  /*8870*/  BRA `(.L_x_140) ;  /* 0xffffff9000cc7947 */ /* 0x000fea000383ffff */
.L_x_28:
[----:B-1----:R-:W-:-:S07]  /*8880*/  MOV R0, UR33 ;  /* 0x0000002100007c02 */ /* 0x002fce0008000f00 */
.L_x_141:
[----:B-1----:R1:W3:Y:S02]  /*8890*/  SYNCS.PHASECHK.TRANS64.TRYWAIT P0, [R0+URZ+0x50], R3 ;  /* 0x00005003000075a7 */ /* 0x0022e400080011ff */
[----:B---3--:R-:W-:Y:S05]  /*88a0*/  @!P0 NANOSLEEP.SYNCS 0x989680 ;  /* 0x009896800000895d */ /* 0x008fea0003900000 */
[----:B------:R-:W3:Y:S02]  /*88b0*/  @!P0 SYNCS.PHASECHK.TRANS64 P0, [R0+URZ+0x50], R3 ;  /* 0x00005003000085a7 */ /* 0x000ee400080010ff */
[----:B---3--:R-:W-:Y:S05]  /*88c0*/  @!P0 BRA `(.L_x_141) ;  /* 0xfffffffc00f08947 */ /* 0x008fea000383ffff */
[----:B------:R-:W-:Y:S05]  /*88d0*/  BRA `(.L_x_27) ;  /* 0xffffff94001c7947 */ /* 0x000fea000383ffff */
.L_x_35:
[----:B-1----:R-:W-:-:S07]  /*88e0*/  MOV R0, UR9 ;  /* 0x0000000900007c02 */ /* 0x002fce0008000f00 */
.L_x_142:
[----:B-1----:R1:W3:Y:S02]  /*88f0*/  SYNCS.PHASECHK.TRANS64.TRYWAIT P0, [R0+URZ+0x50], R3 ;  /* 0x00005003000075a7 */ /* 0x0022e400080011ff */
[----:B---3--:R-:W-:Y:S05]  /*8900*/  @!P0 NANOSLEEP.SYNCS 0x989680 ;  /* 0x009896800000895d */ /* 0x008fea0003900000 */
[----:B------:R-:W3:Y:S02]  /*8910*/  @!P0 SYNCS.PHASECHK.TRANS64 P0, [R0+URZ+0x50], R3 ;  /* 0x00005003000085a7 */ /* 0x000ee400080010ff */
[----:B---3--:R-:W-:Y:S05]  /*8920*/  @!P0 BRA `(.L_x_142) ;  /* 0xfffffffc00f08947 */ /* 0x008fea000383ffff */
[----:B------:R-:W-:Y:S05]  /*8930*/  BRA `(.L_x_34) ;  /* 0xffffff9400e07947 */ /* 0x000fea000383ffff */
.L_x_40:
[----:B-1----:R1:W3:Y:S02]  /*8940*/  SYNCS.PHASECHK.TRANS64.TRYWAIT P0, [R3+URZ+0xe0], R0 ;  /* 0x0000e000030075a7 */ /* 0x0022e400080011ff */
[----:B---3--:R-:W-:Y:S05]  /*8950*/  @!P0 NANOSLEEP.SYNCS 0x989680 ;  /* 0x009896800000895d */ /* 0x008fea0003900000 */
[----:B------:R-:W3:Y:S02]  /*8960*/  @!P0 SYNCS.PHASECHK.TRANS64 P0, [R3+URZ+0xe0], R0 ;  /* 0x0000e000030085a7 */ /* 0x000ee400080010ff */
[----:B---3--:R-:W-:Y:S05]  /*8970*/  @!P0 BRA `(.L_x_40) ;  /* 0xfffffffc00f08947 */ /* 0x008fea000383ffff */
[----:B------:R-:W-:Y:S05]  /*8980*/  BRA `(.L_x_143) ;  /* 0xffffff9800847947 */ /* 0x000fea000383ffff */
.L_x_44:
[----:B-1----:R-:W-:-:S07]  /*8990*/  MOV R0, UR4 ;  /* 0x0000000400007c02 */ /* 0x002fce0008000f00 */
.L_x_144:
[----:B-1----:R1:W3:Y:S02]  /*89a0*/  SYNCS.PHASECHK.TRANS64.TRYWAIT P0, [R0+URZ], R3 ;  /* 0x00000003000075a7 */ /* 0x0022e400080011ff */
[----:B---3--:R-:W-:Y:S05]  /*89b0*/  @!P0 NANOSLEEP.SYNCS 0x989680 ;  /* 0x009896800000895d */ /* 0x008fea0003900000 */
[----:B------:R-:W3:Y:S02]  /*89c0*/  @!P0 SYNCS.PHASECHK.TRANS64 P0, [R0+URZ], R3 ;  /* 0x00000003000085a7 */ /* 0x000ee400080010ff */
[----:B---3--:R-:W-:Y:S05]  /*89d0*/  @!P0 BRA `(.L_x_144) ;  /* 0xfffffffc00f08947 */ /* 0x008fea000383ffff */
[----:B------:R-:W-:Y:S05]  /*89e0*/  BRA `(.L_x_145) ;  /* 0xffffffa000307947 */ /* 0x000fea000383ffff */
.L_x_45:
[----:B------:R-:W-:-:S07]  /*89f0*/  MOV R0, UR5 ;  /* 0x0000000500007c02 */ /* 0x000fce0008000f00 */
.L_x_146:
[----:B-1----:R1:W3:Y:S02]  /*8a00*/  SYNCS.PHASECHK.TRANS64.TRYWAIT P0, [R0+URZ], R3 ;  /* 0x00000003000075a7 */ /* 0x0022e400080011ff */
[----:B---3--:R-:W-:Y:S05]  /*8a10*/  @!P0 NANOSLEEP.SYNCS 0x989680 ;  /* 0x009896800000895d */ /* 0x008fea0003900000 */
[----:B------:R-:W3:Y:S02]  /*8a20*/  @!P0 SYNCS.PHASECHK.TRANS64 P0, [R0+URZ], R3 ;  /* 0x00000003000085a7 */ /* 0x000ee400080010ff */
[----:B---3--:R-:W-:Y:S05]  /*8a30*/  @!P0 BRA `(.L_x_146) ;  /* 0xfffffffc00f08947 */ /* 0x008fea000383ffff */
[----:B------:R-:W-:Y:S05]  /*8a40*/  BRA `(.L_x_147) ;  /* 0xffffffa0003c7947 */ /* 0x000fea000383ffff */
.L_x_46:
[----:B------:R-:W-:-:S07]  /*8a50*/  MOV R0, UR5 ;  /* 0x0000000500007c02 */ /* 0x000fce0008000f00 */
.L_x_148:
[----:B-1----:R1:W3:Y:S02]  /*8a60*/  SYNCS.PHASECHK.TRANS64.TRYWAIT P0, [R0+URZ], R3 ;  /* 0x00000003000075a7 */ /* 0x0022e400080011ff */
[----:B---3--:R-:W-:Y:S05]  /*8a70*/  @!P0 NANOSLEEP.SYNCS 0x989680 ;  /* 0x009896800000895d */ /* 0x008fea0003900000 */
[----:B------:R-:W3:Y:S02]  /*8a80*/  @!P0 SYNCS.PHASECHK.TRANS64 P0, [R0+URZ], R3 ;  /* 0x00000003000085a7 */ /* 0x000ee400080010ff */
[----:B---3--:R-:W-:Y:S05]  /*8a90*/  @!P0 BRA `(.L_x_148) ;  /* 0xfffffffc00f08947 */ /* 0x008fea000383ffff */
[----:B------:R-:W-:Y:S05]  /*8aa0*/  BRA `(.L_x_149) ;  /* 0xffffffa000487947 */ /* 0x000fea000383ffff */
.L_x_47:
[----:B------:R-:W-:-:S07]  /*8ab0*/  MOV R0, UR5 ;  /* 0x0000000500007c02 */ /* 0x000fce0008000f00 */
.L_x_150:
[----:B-1----:R1:W3:Y:S02]  /*8ac0*/  SYNCS.PHASECHK.TRANS64.TRYWAIT P0, [R0+URZ], R3 ;  /* 0x00000003000075a7 */ /* 0x0022e400080011ff */
[----:B---3--:R-:W-:Y:S05]  /*8ad0*/  @!P0 NANOSLEEP.SYNCS 0x989680 ;  /* 0x009896800000895d */ /* 0x008fea0003900000 */
[----:B------:R-:W3:Y:S02]  /*8ae0*/  @!P0 SYNCS.PHASECHK.TRANS64 P0, [R0+URZ], R3 ;  /* 0x00000003000085a7 */ /* 0x000ee400080010ff */
[----:B---3--:R-:W-:Y:S05]  /*8af0*/  @!P0 BRA `(.L_x_150) ;  /* 0xfffffffc00f08947 */ /* 0x008fea000383ffff */
[----:B------:R-:W-:Y:S05]  /*8b00*/  BRA `(.L_x_151) ;  /* 0xffffffa000547947 */ /* 0x000fea000383ffff */
.L_x_48:
[----:B------:R-:W-:-:S07]  /*8b10*/  MOV R0, UR5 ;  /* 0x0000000500007c02 */ /* 0x000fce0008000f00 */
.L_x_152:
[----:B-1----:R1:W3:Y:S02]  /*8b20*/  SYNCS.PHASECHK.TRANS64.TRYWAIT P0, [R0+URZ], R3 ;  /* 0x00000003000075a7 */ /* 0x0022e400080011ff */
[----:B---3--:R-:W-:Y:S05]  /*8b30*/  @!P0 NANOSLEEP.SYNCS 0x989680 ;  /* 0x009896800000895d */ /* 0x008fea0003900000 */
[----:B------:R-:W3:Y:S02]  /*8b40*/  @!P0 SYNCS.PHASECHK.TRANS64 P0, [R0+URZ], R3 ;  /* 0x00000003000085a7 */ /* 0x000ee400080010ff */
[----:B---3--:R-:W-:Y:S05]  /*8b50*/  @!P0 BRA `(.L_x_152) ;  /* 0xfffffffc00f08947 */ /* 0x008fea000383ffff */
[----:B------:R-:W-:Y:S05]  /*8b60*/  BRA `(.L_x_153) ;  /* 0xffffffa000607947 */ /* 0x000fea000383ffff */
.L_x_49:
[----:B------:R-:W-:-:S07]  /*8b70*/  MOV R0, UR5 ;  /* 0x0000000500007c02 */ /* 0x000fce0008000f00 */
.L_x_154:
[----:B-1----:R1:W3:Y:S02]  /*8b80*/  SYNCS.PHASECHK.TRANS64.TRYWAIT P0, [R0+URZ], R3 ;  /* 0x00000003000075a7 */ /* 0x0022e400080011ff */
[----:B---3--:R-:W-:Y:S05]  /*8b90*/  @!P0 NANOSLEEP.SYNCS 0x989680 ;  /* 0x009896800000895d */ /* 0x008fea0003900000 */
[----:B------:R-:W3:Y:S02]  /*8ba0*/  @!P0 SYNCS.PHASECHK.TRANS64 P0, [R0+URZ], R3 ;  /* 0x00000003000085a7 */ /* 0x000ee400080010ff */
[----:B---3--:R-:W-:Y:S05]  /*8bb0*/  @!P0 BRA `(.L_x_154) ;  /* 0xfffffffc00f08947 */ /* 0x008fea000383ffff */
[----:B------:R-:W-:Y:S05]  /*8bc0*/  BRA `(.L_x_155) ;  /* 0xffffffa0006c7947 */ /* 0x000fea000383ffff */
.L_x_50:
[----:B------:R-:W-:-:S07]  /*8bd0*/  MOV R0, UR5 ;  /* 0x0000000500007c02 */ /* 0x000fce0008000f00 */
.L_x_156:
[----:B-1----:R1:W3:Y:S02]  /*8be0*/  SYNCS.PHASECHK.TRANS64.TRYWAIT P0, [R0+URZ], R3 ;  /* 0x00000003000075a7 */ /* 0x0022e400080011ff */
[----:B---3--:R-:W-:Y:S05]  /*8bf0*/  @!P0 NANOSLEEP.SYNCS 0x989680 ;  /* 0x009896800000895d */ /* 0x008fea0003900000 */
[----:B------:R-:W3:Y:S02]  /*8c00*/  @!P0 SYNCS.PHASECHK.TRANS64 P0, [R0+URZ], R3 ;  /* 0x00000003000085a7 */ /* 0x000ee400080010ff */
[----:B---3--:R-:W-:Y:S05]  /*8c10*/  @!P0 BRA `(.L_x_156) ;  /* 0xfffffffc00f08947 */ /* 0x008fea000383ffff */
[----:B------:R-:W-:Y:S05]  /*8c20*/  BRA `(.L_x_157) ;  /* 0xffffffa000787947 */ /* 0x000fea000383ffff */
.L_x_51:
[----:B------:R-:W-:-:S07]  /*8c30*/  MOV R0, UR5 ;  /* 0x0000000500007c02 */ /* 0x000fce0008000f00 */
.L_x_158:
[----:B-1----:R1:W3:Y:S02]  /*8c40*/  SYNCS.PHASECHK.TRANS64.TRYWAIT P0, [R0+URZ], R3 ;  /* 0x00000003000075a7 */ /* 0x0022e400080011ff */
[----:B---3--:R-:W-:Y:S05]  /*8c50*/  @!P0 NANOSLEEP.SYNCS 0x989680 ;  /* 0x009896800000895d */ /* 0x008fea0003900000 */
[----:B------:R-:W3:Y:S02]  /*8c60*/  @!P0 SYNCS.PHASECHK.TRANS64 P0, [R0+URZ], R3 ;  /* 0x00000003000085a7 */ /* 0x000ee400080010ff */
[----:B---3--:R-:W-:Y:S05]  /*8c70*/  @!P0 BRA `(.L_x_158) ;  /* 0xfffffffc00f08947 */ /* 0x008fea000383ffff */
[----:B------:R-:W-:Y:S05]  /*8c80*/  BRA `(.L_x_159) ;  /* 0xffffffa000847947 */ /* 0x000fea000383ffff */
.L_x_52:
[----:B------:R-:W-:-:S07]  /*8c90*/  MOV R0, UR5 ;  /* 0x0000000500007c02 */ /* 0x000fce0008000f00 */
.L_x_160:
[----:B-1----:R1:W3:Y:S02]  /*8ca0*/  SYNCS.PHASECHK.TRANS64.TRYWAIT P0, [R0+URZ], R3 ;  /* 0x00000003000075a7 */ /* 0x0022e400080011ff */
[----:B---3--:R-:W-:Y:S05]  /*8cb0*/  @!P0 NANOSLEEP.SYNCS 0x989680 ;  /* 0x009896800000895d */ /* 0x008fea0003900000 */
[----:B------:R-:W3:Y:S02]  /*8cc0*/  @!P0 SYNCS.PHASECHK.TRANS64 P0, [R0+URZ], R3 ;  /* 0x00000003000085a7 */ /* 0x000ee400080010ff */
[----:B---3--:R-:W-:Y:S05]  /*8cd0*/  @!P0 BRA `(.L_x_160) ;  /* 0xfffffffc00f08947 */ /* 0x008fea000383ffff */
[----:B------:R-:W-:Y:S05]  /*8ce0*/  BRA `(.L_x_161) ;  /* 0xffffffa000907947 */ /* 0x000fea000383ffff */
.L_x_55:
[----:B--2---:R2:W3:Y:S02]  /*8cf0*/  SYNCS.PHASECHK.TRANS64.TRYWAIT P0, [R0+URZ+0x140], R5 ;  /* 0x00014005000075a7 */ /* 0x0044e400080011ff */
[----:B---3--:R-:W-:Y:S05]  /*8d00*/  @!P0 NANOSLEEP.SYNCS 0x989680 ;  /* 0x009896800000895d */ /* 0x008fea0003900000 */
[----:B------:R-:W3:Y:S02]  /*8d10*/  @!P0 SYNCS.PHASECHK.TRANS64 P0, [R0+URZ+0x140], R5 ;  /* 0x00014005000085a7 */ /* 0x000ee400080010ff */
[----:B---3--:R-:W-:Y:S05]  /*8d20*/  @!P0 BRA `(.L_x_55) ;  /* 0xfffffffc00f08947 */ /* 0x008fea000383ffff */
[----:B------:R-:W-:Y:S05]  /*8d30*/  BRA `(.L_x_162) ;  /* 0xffffffa000f47947 */ /* 0x000fea000383ffff */
.L_x_56:
[----:B------:R-:W-:-:S07]  /*8d40*/  MOV R0, UR4 ;  /* 0x0000000400007c02 */ /* 0x000fce0008000f00 */
.L_x_163:
[----:B--2---:R2:W3:Y:S02]  /*8d50*/  SYNCS.PHASECHK.TRANS64.TRYWAIT P0, [R0+URZ+0xf0], R7 ;  /* 0x0000f007000075a7 */ /* 0x0044e400080011ff */
[----:B---3--:R-:W-:Y:S05]  /*8d60*/  @!P0 NANOSLEEP.SYNCS 0x989680 ;  /* 0x009896800000895d */ /* 0x008fea0003900000 */
[----:B------:R-:W3:Y:S02]  /*8d70*/  @!P0 SYNCS.PHASECHK.TRANS64 P0, [R0+URZ+0xf0], R7 ;  /* 0x0000f007000085a7 */ /* 0x000ee400080010ff */
[----:B---3--:R-:W-:Y:S05]  /*8d80*/  @!P0 BRA `(.L_x_163) ;  /* 0xfffffffc00f08947 */ /* 0x008fea000383ffff */
[----:B------:R-:W-:Y:S05]  /*8d90*/  BRA `(.L_x_164) ;  /* 0xffffffa400047947 */ /* 0x000fea000383ffff */
.L_x_57:
[----:B--2---:R2:W3:Y:S02]  /*8da0*/  SYNCS.PHASECHK.TRANS64.TRYWAIT P1, [R0+URZ+0xe0], R5 ;  /* 0x0000e005000075a7 */ /* 0x0044e400080211ff */
[----:B---3--:R-:W-:Y:S05]  /*8db0*/  @!P1 NANOSLEEP.SYNCS 0x989680 ;  /* 0x009896800000995d */ /* 0x008fea0003900000 */
[----:B------:R-:W3:Y:S02]  /*8dc0*/  @!P1 SYNCS.PHASECHK.TRANS64 P1, [R0+URZ+0xe0], R5 ;  /* 0x0000e005000095a7 */ /* 0x000ee400080210ff */
[----:B---3--:R-:W-:Y:S05]  /*8dd0*/  @!P1 BRA `(.L_x_57) ;  /* 0xfffffffc00f09947 */ /* 0x008fea000383ffff */
[----:B------:R-:W-:Y:S05]  /*8de0*/  BRA `(.L_x_165) ;  /* 0xffffffa400347947 */ /* 0x000fea000383ffff */
.L_x_60:
[----:B------:R-:W-:-:S07]  /*8df0*/  MOV R0, UR4 ;  /* 0x0000000400007c02 */ /* 0x000fce0008000f00 */
.L_x_166:
[----:B--2---:R2:W3:Y:S02]  /*8e00*/  SYNCS.PHASECHK.TRANS64.TRYWAIT P0, [R0+URZ+0xf0], R3 ;  /* 0x0000f003000075a7 */ /* 0x0044e400080011ff */
[----:B---3--:R-:W-:Y:S05]  /*8e10*/  @!P0 NANOSLEEP.SYNCS 0x989680 ;  /* 0x009896800000895d */ /* 0x008fea0003900000 */
[----:B------:R-:W3:Y:S02]  /*8e20*/  @!P0 SYNCS.PHASECHK.TRANS64 P0, [R0+URZ+0xf0], R3 ;  /* 0x0000f003000085a7 */ /* 0x000ee400080010ff */
[----:B---3--:R-:W-:Y:S05]  /*8e30*/  @!P0 BRA `(.L_x_166) ;  /* 0xfffffffc00f08947 */ /* 0x008fea000383ffff */
[----:B------:R-:W-:Y:S05]  /*8e40*/  BRA `(.L_x_59) ;  /* 0xffffffa400887947 */ /* 0x000fea000383ffff */
.L_x_69:
[----:B--2---:R-:W-:-:S04]  /*8e50*/  MOV R5, UR5 ;  /* 0x0000000500057c02 */ /* 0x004fc80008000f00 */
[----:B------:R2:W3:Y:S03]  /*8e60*/  SYNCS.PHASECHK.TRANS64.TRYWAIT P0, [R5+URZ+0x8], R6 ;  /* 0x00000806050075a7 */ /* 0x0004e600080011ff */
[----:B---3--:R-:W-:Y:S05]  /*8e70*/  @!P0 NANOSLEEP.SYNCS 0x989680 ;  /* 0x009896800000895d */ /* 0x008fea0003900000 */
[----:B------:R-:W3:Y:S02]  /*8e80*/  @!P0 SYNCS.PHASECHK.TRANS64 P0, [R5+URZ+0x8], R6 ;  /* 0x00000806050085a7 */ /* 0x000ee400080010ff */
[----:B---3--:R-:W-:Y:S05]  /*8e90*/  @!P0 BRA `(.L_x_69) ;  /* 0xfffffffc00ec8947 */ /* 0x008fea000383ffff */
[----:B------:R-:W-:Y:S05]  /*8ea0*/  BRA `(.L_x_68) ;  /* 0xffffffa800407947 */ /* 0x000fea000383ffff */
.L_x_71:
[----:B------:R-:W-:Y:S01]  /*8eb0*/  BSSY B0, `(.L_x_167) ;  /* 0x0000006000007945 */ /* 0x000fe20003800000 */
[----:B------:R-:W-:-:S07]  /*8ec0*/  MOV R15, 0xffffffff ;  /* 0xffffffff000f7802 */ /* 0x000fce0000000f00 */
[----:B-12--5:R-:W-:Y:S05]  /*8ed0*/  WARPSYNC.COLLECTIVE R15, `(.L_x_168) ;  /* 0x000000000f0c7348 */ /* 0x026fea0003c00000 */
[----:B------:R-:W-:Y:S02]  /*8ee0*/  ELECT P6, UR79, PT ;  /* 0x00000000004f782f */ /* 0x000fe400038c0000 */
[----:B------:R-:W-:Y:S01]  /*8ef0*/  MOV R14, UR79 ;  /* 0x0000004f000e7c02 */ /* 0x000fe20008000f00 */
[----:B-12--5:R-:W-:Y:S10]  /*8f00*/  ENDCOLLECTIVE ;  /* 0x000000000000791b */ /* 0x026ff40003800000 */
.L_x_168:
[----:B------:R-:W-:Y:S05]  /*8f10*/  BSYNC B0 ;  /* 0x0000000000007941 */ /* 0x000fea0003800000 */
.L_x_167:
[----:B------:R-:W-:Y:S01]  /*8f20*/  PLOP3.LUT P0, PT, P6, PT, PT, 0x80, 0x8 ;  /* 0x000000000008781c */ /* 0x000fe2000370f070 */
[----:B------:R-:W-:-:S12]  /*8f30*/  BRA `(.L_x_169) ;  /* 0xffffffa8006c7947 */ /* 0x000fd8000383ffff */
.L_x_73:
[----:B--2---:R-:W-:-:S04]  /*8f40*/  MOV R3, UR5 ;  /* 0x0000000500037c02 */ /* 0x004fc80008000f00 */
[----:B------:R2:W3:Y:S03]  /*8f50*/  SYNCS.PHASECHK.TRANS64.TRYWAIT P0, [R3+URZ+0x8], R4 ;  /* 0x00000804030075a7 */ /* 0x0004e600080011ff */
[----:B---3--:R-:W-:Y:S05]  /*8f60*/  @!P0 NANOSLEEP.SYNCS 0x989680 ;  /* 0x009896800000895d */ /* 0x008fea0003900000 */
[----:B------:R-:W3:Y:S02]  /*8f70*/  @!P0 SYNCS.PHASECHK.TRANS64 P0, [R3+URZ+0x8], R4 ;  /* 0x00000804030085a7 */ /* 0x000ee400080010ff */
[----:B---3--:R-:W-:Y:S05]  /*8f80*/  @!P0 BRA `(.L_x_73) ;  /* 0xfffffffc00ec8947 */ /* 0x008fea000383ffff */
[----:B------:R-:W-:Y:S05]  /*8f90*/  BRA `(.L_x_72) ;  /* 0xffffffa800707947 */ /* 0x000fea000383ffff */
.L_x_74:
[----:B-1----:R1:W2:Y:S02]  /*8fa0*/  SYNCS.PHASECHK.TRANS64.TRYWAIT P0, [R0+URZ+0xe0], R5 ;  /* 0x0000e005000075a7 */ /* 0x0022a400080011ff */
[----:B--2---:R-:W-:Y:S05]  /*8fb0*/  @!P0 NANOSLEEP.SYNCS 0x989680 ;  /* 0x009896800000895d */ /* 0x004fea0003900000 */
[----:B------:R-:W2:Y:S02]  /*8fc0*/  @!P0 SYNCS.PHASECHK.TRANS64 P0, [R0+URZ+0xe0], R5 ;  /* 0x0000e005000085a7 */ /* 0x000ea400080010ff */
[----:B--2---:R-:W-:Y:S05]  /*8fd0*/  @!P0 BRA `(.L_x_74) ;  /* 0xfffffffc00f08947 */ /* 0x004fea000383ffff */
[----:B------:R-:W-:Y:S05]  /*8fe0*/  BRA `(.L_x_170) ;  /* 0xffffffac005c7947 */ /* 0x000fea000383ffff */
.L_x_76:
[----:B------:R-:W-:-:S07]  /*8ff0*/  MOV R0, UR31 ;  /* 0x0000001f00007c02 */ /* 0x000fce0008000f00 */
.L_x_171:
[----:B-1----:R1:W2:Y:S02]  /*9000*/  SYNCS.PHASECHK.TRANS64.TRYWAIT P0, [R0+URZ+0x120], R5 ;  /* 0x00012005000075a7 */ /* 0x0022a400080011ff */
[----:B--2---:R-:W-:Y:S05]  /*9010*/  @!P0 NANOSLEEP.SYNCS 0x989680 ;  /* 0x009896800000895d */ /* 0x004fea0003900000 */
[----:B------:R-:W2:Y:S02]  /*9020*/  @!P0 SYNCS.PHASECHK.TRANS64 P0, [R0+URZ+0x120], R5 ;  /* 0x00012005000085a7 */ /* 0x000ea400080010ff */
[----:B--2---:R-:W-:Y:S05]  /*9030*/  @!P0 BRA `(.L_x_171) ;  /* 0xfffffffc00f08947 */ /* 0x004fea000383ffff */
[----:B------:R-:W-:Y:S05]  /*9040*/  BRA `(.L_x_172) ;  /* 0xffffffac00a87947 */ /* 0x000fea000383ffff */
.L_x_79:
[----:B------:R-:W-:Y:S07]  /*9050*/  MOV R0, UR5 ;  /* 0x0000000500007c02 */ /* 0x000fee0008000f00 */
.L_x_173:
[----:B-1----:R1:W2:Y:S02]  /*9060*/  SYNCS.PHASECHK.TRANS64.TRYWAIT P0, [R0+URZ], R5 ;  /* 0x00000005000075a7 */ /* 0x0022a400080011ff */
[----:B--2---:R-:W-:Y:S05]  /*9070*/  @!P0 NANOSLEEP.SYNCS 0x989680 ;  /* 0x009896800000895d */ /* 0x004fea0003900000 */
[----:B------:R-:W2:Y:S02]  /*9080*/  @!P0 SYNCS.PHASECHK.TRANS64 P0, [R0+URZ], R5 ;  /* 0x00000005000085a7 */ /* 0x000ea400080010ff */
[----:B--2---:R-:W-:Y:S05]  /*9090*/  @!P0 BRA `(.L_x_173) ;  /* 0xfffffffc00f08947 */ /* 0x004fea000383ffff */
[----:B------:R-:W-:Y:S05]  /*90a0*/  BRA `(.L_x_78) ;  /* 0xffffffac00bc7947 */ /* 0x000fea000383ffff */
.L_x_83:
[----:B-1----:R-:W-:-:S07]  /*90b0*/  MOV R0, UR4 ;  /* 0x0000000400007c02 */ /* 0x002fce0008000f00 */
.L_x_174:
[----:B-1----:R1:W2:Y:S02]  /*90c0*/  SYNCS.PHASECHK.TRANS64.TRYWAIT P0, [R0+URZ], R3 ;  /* 0x00000003000075a7 */ /* 0x0022a400080011ff */
[----:B--2---:R-:W-:Y:S05]  /*90d0*/  @!P0 NANOSLEEP.SYNCS 0x989680 ;  /* 0x009896800000895d */ /* 0x004fea0003900000 */
[----:B------:R-:W2:Y:S02]  /*90e0*/  @!P0 SYNCS.PHASECHK.TRANS64 P0, [R0+URZ], R3 ;  /* 0x00000003000085a7 */ /* 0x000ea400080010ff */
[----:B--2---:R-:W-:Y:S05]  /*90f0*/  @!P0 BRA `(.L_x_174) ;  /* 0xfffffffc00f08947 */ /* 0x004fea000383ffff */
[----:B------:R-:W-:Y:S05]  /*9100*/  BRA `(.L_x_175) ;  /* 0xffffffb000b07947 */ /* 0x000fea000383ffff */
.L_x_84:
[----:B------:R-:W-:-:S07]  /*9110*/  MOV R0, UR5 ;  /* 0x0000000500007c02 */ /* 0x000fce0008000f00 */
.L_x_176:
[----:B-1----:R1:W2:Y:S02]  /*9120*/  SYNCS.PHASECHK.TRANS64.TRYWAIT P0, [R0+URZ], R3 ;  /* 0x00000003000075a7 */ /* 0x0022a400080011ff */
[----:B--2---:R-:W-:Y:S05]  /*9130*/  @!P0 NANOSLEEP.SYNCS 0x989680 ;  /* 0x009896800000895d */ /* 0x004fea0003900000 */
[----:B------:R-:W2:Y:S02]  /*9140*/  @!P0 SYNCS.PHASECHK.TRANS64 P0, [R0+URZ], R3 ;  /* 0x00000003000085a7 */ /* 0x000ea400080010ff */
[----:B--2---:R-:W-:Y:S05]  /*9150*/  @!P0 BRA `(.L_x_176) ;  /* 0xfffffffc00f08947 */ /* 0x004fea000383ffff */
[----:B------:R-:W-:Y:S05]  /*9160*/  BRA `(.L_x_177) ;  /* 0xffffffb000bc7947 */ /* 0x000fea000383ffff */
.L_x_85:
[----:B------:R-:W-:-:S07]  /*9170*/  MOV R0, UR5 ;  /* 0x0000000500007c02 */ /* 0x000fce0008000f00 */
.L_x_178:
[----:B-1----:R1:W2:Y:S02]  /*9180*/  SYNCS.PHASECHK.TRANS64.TRYWAIT P0, [R0+URZ], R3 ;  /* 0x00000003000075a7 */ /* 0x0022a400080011ff */
[----:B--2---:R-:W-:Y:S05]  /*9190*/  @!P0 NANOSLEEP.SYNCS 0x989680 ;  /* 0x009896800000895d */ /* 0x004fea0003900000 */
[----:B------:R-:W2:Y:S02]  /*91a0*/  @!P0 SYNCS.PHASECHK.TRANS64 P0, [R0+URZ], R3 ;  /* 0x00000003000085a7 */ /* 0x000ea400080010ff */
[----:B--2---:R-:W-:Y:S05]  /*91b0*/  @!P0 BRA `(.L_x_178) ;  /* 0xfffffffc00f08947 */ /* 0x004fea000383ffff */
[----:B------:R-:W-:Y:S05]  /*91c0*/  BRA `(.L_x_179) ;  /* 0xffffffb000c87947 */ /* 0x000fea000383ffff */
.L_x_88:
[----:B------:R-:W-:-:S07]  /*91d0*/  MOV R0, UR26 ;  /* 0x0000001a00007c02 */ /* 0x000fce0008000f00 */
.L_x_180:
[----:B-1----:R1:W2:Y:S02]  /*91e0*/  SYNCS.PHASECHK.TRANS64.TRYWAIT P1, [R0+URZ+0x160], R3 ;  /* 0x00016003000075a7 */ /* 0x0022a400080211ff */
[----:B--2---:R-:W-:Y:S05]  /*91f0*/  @!P1 NANOSLEEP.SYNCS 0x989680 ;  /* 0x009896800000995d */ /* 0x004fea0003900000 */
[----:B------:R-:W2:Y:S02]  /*9200*/  @!P1 SYNCS.PHASECHK.TRANS64 P1, [R0+URZ+0x160], R3 ;  /* 0x00016003000095a7 */ /* 0x000ea400080210ff */
[----:B--2---:R-:W-:Y:S05]  /*9210*/  @!P1 BRA `(.L_x_180) ;  /* 0xfffffffc00f09947 */ /* 0x004fea000383ffff */
[----:B------:R-:W-:Y:S05]  /*9220*/  BRA `(.L_x_181) ;  /* 0xffffffb400147947 */ /* 0x000fea000383ffff */
.L_x_93:
[----:B--2---:R2:W3:Y:S02]  /*9230*/  SYNCS.PHASECHK.TRANS64.TRYWAIT P0, [R8+URZ+0xe0], R5 ;  /* 0x0000e005080075a7 */ /* 0x0044e400080011ff */
[----:B---3--:R-:W-:Y:S05]  /*9240*/  @!P0 NANOSLEEP.SYNCS 0x989680 ;  /* 0x009896800000895d */ /* 0x008fea0003900000 */
[----:B------:R-:W3:Y:S02]  /*9250*/  @!P0 SYNCS.PHASECHK.TRANS64 P0, [R8+URZ+0xe0], R5 ;  /* 0x0000e005080085a7 */ /* 0x000ee400080010ff */
[----:B---3--:R-:W-:Y:S05]  /*9260*/  @!P0 BRA `(.L_x_93) ;  /* 0xfffffffc00f08947 */ /* 0x008fea000383ffff */
[----:B------:R-:W-:Y:S05]  /*9270*/  BRA `(.L_x_182) ;  /* 0xffffffb800407947 */ /* 0x000fea000383ffff */
.L_x_96:
[----:B------:R-:W-:Y:S07]  /*9280*/  MOV R0, UR24 ;  /* 0x0000001800007c02 */ /* 0x000fee0008000f00 */
.L_x_183:
[----:B--2---:R2:W3:Y:S02]  /*9290*/  SYNCS.PHASECHK.TRANS64.TRYWAIT P1, [R0+URZ+0xd8], R5 ;  /* 0x0000d805000075a7 */ /* 0x0044e400080211ff */
[----:B---3--:R-:W-:Y:S05]  /*92a0*/  @!P1 NANOSLEEP.SYNCS 0x989680 ;  /* 0x009896800000995d */ /* 0x008fea0003900000 */
[----:B------:R-:W3:Y:S02]  /*92b0*/  @!P1 SYNCS.PHASECHK.TRANS64 P1, [R0+URZ+0xd8], R5 ;  /* 0x0000d805000095a7 */ /* 0x000ee400080210ff */
[----:B---3--:R-:W-:Y:S05]  /*92c0*/  @!P1 BRA `(.L_x_183) ;  /* 0xfffffffc00f09947 */ /* 0x008fea000383ffff */
[----:B------:R-:W-:Y:S05]  /*92d0*/  BRA `(.L_x_95) ;  /* 0xffffffbc00b87947 */ /* 0x000fea000383ffff */
.L_x_99:
[----:B------:R-:W-:Y:S07]  /*92e0*/  MOV R0, UR4 ;  /* 0x0000000400007c02 */ /* 0x000fee0008000f00 */
.L_x_184:
[----:B--2---:R2:W3:Y:S02]  /*92f0*/  SYNCS.PHASECHK.TRANS64.TRYWAIT P0, [R0+URZ+0xb8], R5 ;  /* 0x0000b805000075a7 */ /* 0x0044e400080011ff */
[----:B---3--:R-:W-:Y:S05]  /*9300*/  @!P0 NANOSLEEP.SYNCS 0x989680 ;  /* 0x009896800000895d */ /* 0x008fea0003900000 */
[----:B------:R-:W3:Y:S02]  /*9310*/  @!P0 SYNCS.PHASECHK.TRANS64 P0, [R0+URZ+0xb8], R5 ;  /* 0x0000b805000085a7 */ /* 0x000ee400080010ff */
[----:B---3--:R-:W-:Y:S05]  /*9320*/  @!P0 BRA `(.L_x_184) ;  /* 0xfffffffc00f08947 */ /* 0x008fea000383ffff */
[----:B------:R-:W-:Y:S05]  /*9330*/  BRA `(.L_x_185) ;  /* 0xffffffc000147947 */ /* 0x000fea000383ffff */
.L_x_100:
[----:B------:R-:W-:Y:S07]  /*9340*/  MOV R5, UR5 ;  /* 0x0000000500057c02 */ /* 0x000fee0008000f00 */
.L_x_186:
[----:B--2---:R2:W3:Y:S02]  /*9350*/  SYNCS.PHASECHK.TRANS64.TRYWAIT P0, [R5+URZ+0xb8], R0 ;  /* 0x0000b800050075a7 */ /* 0x0044e400080011ff */
[----:B---3--:R-:W-:Y:S05]  /*9360*/  @!P0 NANOSLEEP.SYNCS 0x989680 ;  /* 0x009896800000895d */ /* 0x008fea0003900000 */
[----:B------:R-:W3:Y:S02]  /*9370*/  @!P0 SYNCS.PHASECHK.TRANS64 P0, [R5+URZ+0xb8], R0 ;  /* 0x0000b800050085a7 */ /* 0x000ee400080010ff */
[----:B---3--:R-:W-:Y:S05]  /*9380*/  @!P0 BRA `(.L_x_186) ;  /* 0xfffffffc00f08947 */ /* 0x008fea000383ffff */
[----:B------:R-:W-:Y:S05]  /*9390*/  BRA `(.L_x_187) ;  /* 0xffffffc000807947 */ /* 0x000fea000383ffff */
.L_x_102:
[----:B------:R-:W-:-:S07]  /*93a0*/  MOV R0, UR4 ;  /* 0x0000000400007c02 */ /* 0x000fce0008000f00 */
.L_x_188:
[----:B--2---:R2:W3:Y:S02]  /*93b0*/  SYNCS.PHASECHK.TRANS64.TRYWAIT P0, [R0+URZ], R3 ;  /* 0x00000003000075a7 */ /* 0x0044e400080011ff */
[----:B---3--:R-:W-:Y:S05]  /*93c0*/  @!P0 NANOSLEEP.SYNCS 0x989680 ;  /* 0x009896800000895d */ /* 0x008fea0003900000 */
[----:B------:R-:W3:Y:S02]  /*93d0*/  @!P0 SYNCS.PHASECHK.TRANS64 P0, [R0+URZ], R3 ;  /* 0x00000003000085a7 */ /* 0x000ee400080010ff */
[----:B---3--:R-:W-:Y:S05]  /*93e0*/  @!P0 BRA `(.L_x_188) ;  /* 0xfffffffc00f08947 */ /* 0x008fea000383ffff */
[----:B------:R-:W-:Y:S05]  /*93f0*/  BRA `(.L_x_189) ;  /* 0xffffffc400187947 */ /* 0x000fea000383ffff */
.L_x_103:
[----:B------:R-:W-:-:S07]  /*9400*/  MOV R0, UR5 ;  /* 0x0000000500007c02 */ /* 0x000fce0008000f00 */
.L_x_190:
[----:B--2---:R2:W3:Y:S02]  /*9410*/  SYNCS.PHASECHK.TRANS64.TRYWAIT P0, [R0+URZ], R3 ;  /* 0x00000003000075a7 */ /* 0x0044e400080011ff */
[----:B---3--:R-:W-:Y:S05]  /*9420*/  @!P0 NANOSLEEP.SYNCS 0x989680 ;  /* 0x009896800000895d */ /* 0x008fea0003900000 */
[----:B------:R-:W3:Y:S02]  /*9430*/  @!P0 SYNCS.PHASECHK.TRANS64 P0, [R0+URZ], R3 ;  /* 0x00000003000085a7 */ /* 0x000ee400080010ff */
[----:B---3--:R-:W-:Y:S05]  /*9440*/  @!P0 BRA `(.L_x_190) ;  /* 0xfffffffc00f08947 */ /* 0x008fea000383ffff */
[----:B------:R-:W-:Y:S05]  /*9450*/  BRA `(.L_x_191) ;  /* 0xffffffc400247947 */ /* 0x000fea000383ffff */
.L_x_105:
[----:B-1----:R1:W2:Y:S02]  /*9460*/  SYNCS.PHASECHK.TRANS64.TRYWAIT P0, [R3+URZ+0xe0], R0 ;  /* 0x0000e000030075a7 */ /* 0x0022a400080011ff */
[----:B--2---:R-:W-:Y:S05]  /*9470*/  @!P0 NANOSLEEP.SYNCS 0x989680 ;  /* 0x009896800000895d */ /* 0x004fea0003900000 */
[----:B------:R-:W2:Y:S02]  /*9480*/  @!P0 SYNCS.PHASECHK.TRANS64 P0, [R3+URZ+0xe0], R0 ;  /* 0x0000e000030085a7 */ /* 0x000ea400080010ff */
[----:B--2---:R-:W-:Y:S05]  /*9490*/  @!P0 BRA `(.L_x_105) ;  /* 0xfffffffc00f08947 */ /* 0x004fea000383ffff */
[----:B------:R-:W-:Y:S05]  /*94a0*/  BRA `(.L_x_192) ;  /* 0xffffffc8000c7947 */ /* 0x000fea000383ffff */
.L_x_115:
[----:B-1----:R1:W2:Y:S02]  /*94b0*/  SYNCS.PHASECHK.TRANS64.TRYWAIT P1, [R0+URZ+0xa0], R3 ;  /* 0x0000a003000075a7 */ /* 0x0022a400080211ff */
[----:B--2---:R-:W-:Y:S05]  /*94c0*/  @!P1 NANOSLEEP.SYNCS 0x989680 ;  /* 0x009896800000995d */ /* 0x004fea0003900000 */
[----:B------:R-:W2:Y:S02]  /*94d0*/  @!P1 SYNCS.PHASECHK.TRANS64 P1, [R0+URZ+0xa0], R3 ;  /* 0x0000a003000095a7 */ /* 0x000ea400080210ff */
[----:B--2---:R-:W-:Y:S05]  /*94e0*/  @!P1 BRA `(.L_x_115) ;  /* 0xfffffffc00f09947 */ /* 0x004fea000383ffff */
[----:B------:R-:W-:Y:S05]  /*94f0*/  BRA `(.L_x_114) ;  /* 0xffffffd400a47947 */ /* 0x000fea000383ffff */
.L_x_117:
[----:B-1----:R1:W4:Y:S02]  /*9500*/  SYNCS.PHASECHK.TRANS64.TRYWAIT P0, [R89+URZ+0x100], R2 ;  /* 0x00010002590075a7 */ /* 0x00232400080011ff */
[----:B----4-:R-:W-:Y:S05]  /*9510*/  @!P0 NANOSLEEP.SYNCS 0x989680 ;  /* 0x009896800000895d */ /* 0x010fea0003900000 */
[----:B------:R-:W4:Y:S02]  /*9520*/  @!P0 SYNCS.PHASECHK.TRANS64 P0, [R89+URZ+0x100], R2 ;  /* 0x00010002590085a7 */ /* 0x000f2400080010ff */
[----:B----4-:R-:W-:Y:S05]  /*9530*/  @!P0 BRA `(.L_x_117) ;  /* 0xfffffffc00f08947 */ /* 0x010fea000383ffff */
[----:B------:R-:W-:Y:S05]  /*9540*/  BRA `(.L_x_116) ;  /* 0xffffffd400dc7947 */ /* 0x000fea000383ffff */
.L_x_128:
[----:B---3--:R3:W4:Y:S02]  /*9550*/  SYNCS.PHASECHK.TRANS64.TRYWAIT P0, [R3+URZ+0xa0], R4 ;  /* 0x0000a004030075a7 */ /* 0x00872400080011ff */
[----:B----4-:R-:W-:Y:S05]  /*9560*/  @!P0 NANOSLEEP.SYNCS 0x989680 ;  /* 0x009896800000895d */ /* 0x010fea0003900000 */
[----:B------:R-:W4:Y:S02]  /*9570*/  @!P0 SYNCS.PHASECHK.TRANS64 P0, [R3+URZ+0xa0], R4 ;  /* 0x0000a004030085a7 */ /* 0x000f2400080010ff */
[----:B----4-:R-:W-:Y:S05]  /*9580*/  @!P0 BRA `(.L_x_128) ;  /* 0xfffffffc00f08947 */ /* 0x010fea000383ffff */
[----:B------:R-:W-:Y:S05]  /*9590*/  BRA `(.L_x_127) ;  /* 0xffffffe000cc7947 */ /* 0x000fea000383ffff */
        .weak           $__internal_0_$__cuda_sm10x_tcgen05_guardrail_trap_col_being_dealloced_not_returned_by_alloc
        .type           $__internal_0_$__cuda_sm10x_tcgen05_guardrail_trap_col_being_dealloced_not_returned_by_alloc,@function
        .size           $__internal_0_$__cuda_sm10x_tcgen05_guardrail_trap_col_being_dealloced_not_returned_by_alloc,($__internal_1_$__cuda_sm10x_tcgen05_guardrail_trap_phase_invalid_during_alloc - $__internal_0_$__cuda_sm10x_tcgen05_guardrail_trap_col_being_dealloced_not_returned_by_alloc)
$__internal_0_$__cuda_sm10x_tcgen05_guardrail_trap_col_being_dealloced_not_returned_by_alloc:
[----:B------:R-:W-:Y:S05]  /*95a0*/  BPT.TRAP 0x1 ;  /* 0x000000040000795c */ /* 0x000fea0000300000 */
[----:B------:R-:W-:-:S04]  /*95b0*/  HFMA2 R3, -RZ, RZ, 0, 0 ;  /* 0x00000000ff037431 */ /* 0x000fc800000001ff */
[----:B------:R-:W-:Y:S05]  /*95c0*/  RET.REL.NODEC R2 `(_ZN7cutlass13device_kernelINS_4gemm6kernel13GemmUniversalIN4cute5tupleIJiiiiEEENS1_10collective13CollectiveMmaINS1_35MainloopSm100TmaUmmaWarpSpecializedILi10ELi2ELi4ENS5_IJNS4_1CILi4EEENSA_ILi1EEESC_EEEEENS5_IJNSA_ILi256EEENSA_ILi64EEESG_EEENS_6half_tENS5_IJlSC_lEEESI_SJ_NS4_8TiledMMAINS4_8MMA_AtomIJNS4_26SM100_MMA_F16BF16_2x1SM_SSISI_SI_fLi256ELi64ELNS4_4UMMA5MajorE0ELSO_0ELNSN_7ScaleInE0ELSP_0EEEEEENS4_6LayoutINS5_IJSC_SC_SC_EEENS5_IJNSA_ILi0EEESU_SU_EEEEENS5_IJNS4_10UnderscoreESX_SX_EEEEENS4_18SM100_TMA_2SM_LOADENS4_14ComposedLayoutINS4_7SwizzleILi3ELi4ELi3EEENS4_18smem_ptr_flag_bitsILi16EEENSS_INS5_IJNSA_ILi8EEESG_EEENS5_IJSG_SC_EEEEEEEvNS4_8identityENS4_28SM100_TMA_2SM_LOAD_MULTICASTES1A_vS1B_EENS_8epilogue10collective18CollectiveEpilogueINS1E_23Sm100TmaWarpSpecializedILi3ELi2ELi32ELb1ELb0EEEJNS5_IJNSA_ILi128EEESG_SG_EEENS5_IJNSS_IS1J_SC_EENSS_INSA_ILi32EEESC_EEEEESI_SJ_SI_SJ_NS1E_6fusion15FusionCallbacksIS1I_NS1P_17LinearCombinationISI_fSI_fLNS_15FloatRoundStyleE2EEES1K_S1O_JEEENS4_5SM1004TMEM4LOAD26SM100_TMEM_LOAD_32dp32b32xENS4_13SM90_TMA_LOADENS11_INS12_ILi2ELi4ELi3EEES15_NSS_INS5_IJS16_S1M_EEENS5_IJS1M_SC_EEEEEEENS4_39AutoVectorizingCopyWithAssumedAlignmentILi128EEENS4_14SM90_TMA_STOREES24_S26_S26_EEEvvEEEEvNT_6ParamsE) ;  /* 0xffffff68028c7950 */ /* 0x000fea0003c3ffff */
        .weak           $__internal_1_$__cuda_sm10x_tcgen05_guardrail_trap_phase_invalid_during_alloc
        .type           $__internal_1_$__cuda_sm10x_tcgen05_guardrail_trap_phase_invalid_during_alloc,@function
        .size           $__internal_1_$__cuda_sm10x_tcgen05_guardrail_trap_phase_invalid_during_alloc,($__internal_2_$__cuda_sm10x_tcgen05_guardrail_trap_unallocated_columns_being_dealloced - $__internal_1_$__cuda_sm10x_tcgen05_guardrail_trap_phase_invalid_during_alloc)
$__internal_1_$__cuda_sm10x_tcgen05_guardrail_trap_phase_invalid_during_alloc:
[----:B------:R-:W-:Y:S05]  /*95d0*/  BPT.TRAP 0x1 ;  /* 0x000000040000795c */ /* 0x000fea0000300000 */
[----:B------:R-:W-:-:S04]  /*95e0*/  MOV R5, 0x0 ;  /* 0x0000000000057802 */ /* 0x000fc80000000f00 */
[----:B------:R-:W-:Y:S05]  /*95f0*/  RET.REL.NODEC R4 `(_ZN7cutlass13device_kernelINS_4gemm6kernel13GemmUniversalIN4cute5tupleIJiiiiEEENS1_10collective13CollectiveMmaINS1_35MainloopSm100TmaUmmaWarpSpecializedILi10ELi2ELi4ENS5_IJNS4_1CILi4EEENSA_ILi1EEESC_EEEEENS5_IJNSA_ILi256EEENSA_ILi64EEESG_EEENS_6half_tENS5_IJlSC_lEEESI_SJ_NS4_8TiledMMAINS4_8MMA_AtomIJNS4_26SM100_MMA_F16BF16_2x1SM_SSISI_SI_fLi256ELi64ELNS4_4UMMA5MajorE0ELSO_0ELNSN_7ScaleInE0ELSP_0EEEEEENS4_6LayoutINS5_IJSC_SC_SC_EEENS5_IJNSA_ILi0EEESU_SU_EEEEENS5_IJNS4_10UnderscoreESX_SX_EEEEENS4_18SM100_TMA_2SM_LOADENS4_14ComposedLayoutINS4_7SwizzleILi3ELi4ELi3EEENS4_18smem_ptr_flag_bitsILi16EEENSS_INS5_IJNSA_ILi8EEESG_EEENS5_IJSG_SC_EEEEEEEvNS4_8identityENS4_28SM100_TMA_2SM_LOAD_MULTICASTES1A_vS1B_EENS_8epilogue10collective18CollectiveEpilogueINS1E_23Sm100TmaWarpSpecializedILi3ELi2ELi32ELb1ELb0EEEJNS5_IJNSA_ILi128EEESG_SG_EEENS5_IJNSS_IS1J_SC_EENSS_INSA_ILi32EEESC_EEEEESI_SJ_SI_SJ_NS1E_6fusion15FusionCallbacksIS1I_NS1P_17LinearCombinationISI_fSI_fLNS_15FloatRoundStyleE2EEES1K_S1O_JEEENS4_5SM1004TMEM4LOAD26SM100_TMEM_LOAD_32dp32b32xENS4_13SM90_TMA_LOADENS11_INS12_ILi2ELi4ELi3EEES15_NSS_INS5_IJS16_S1M_EEENS5_IJS1M_SC_EEEEEEENS4_39AutoVectorizingCopyWithAssumedAlignmentILi128EEENS4_14SM90_TMA_STOREES24_S26_S26_EEEvvEEEEvNT_6ParamsE) ;  /* 0xffffff6804807950 */ /* 0x000fea0003c3ffff */
        .weak           $__internal_2_$__cuda_sm10x_tcgen05_guardrail_trap_unallocated_columns_being_dealloced
        .type           $__internal_2_$__cuda_sm10x_tcgen05_guardrail_trap_unallocated_columns_being_dealloced,@function
        .size           $__internal_2_$__cuda_sm10x_tcgen05_guardrail_trap_unallocated_columns_being_dealloced,(.L_x_194 - $__internal_2_$__cuda_sm10x_tcgen05_guardrail_trap_unallocated_columns_being_dealloced)
$__internal_2_$__cuda_sm10x_tcgen05_guardrail_trap_unallocated_columns_being_dealloced:
[----:B------:R-:W-:Y:S05]  /*9600*/  BPT.TRAP 0x1 ;  /* 0x000000040000795c */ /* 0x000fea0000300000 */
[----:B------:R-:W-:-:S04]  /*9610*/  HFMA2 R3, -RZ, RZ, 0, 0 ;  /* 0x00000000ff037431 */ /* 0x000fc800000001ff */
[----:B------:R-:W-:Y:S05]  /*9620*/  RET.REL.NODEC R2 `(_ZN7cutlass13device_kernelINS_4gemm6kernel13GemmUniversalIN4cute5tupleIJiiiiEEENS1_10collective13CollectiveMmaINS1_35MainloopSm100TmaUmmaWarpSpecializedILi10ELi2ELi4ENS5_IJNS4_1CILi4EEENSA_ILi1EEESC_EEEEENS5_IJNSA_ILi256EEENSA_ILi64EEESG_EEENS_6half_tENS5_IJlSC_lEEESI_SJ_NS4_8TiledMMAINS4_8MMA_AtomIJNS4_26SM100_MMA_F16BF16_2x1SM_SSISI_SI_fLi256ELi64ELNS4_4UMMA5MajorE0ELSO_0ELNSN_7ScaleInE0ELSP_0EEEEEENS4_6LayoutINS5_IJSC_SC_SC_EEENS5_IJNSA_ILi0EEESU_SU_EEEEENS5_IJNS4_10UnderscoreESX_SX_EEEEENS4_18SM100_TMA_2SM_LOADENS4_14ComposedLayoutINS4_7SwizzleILi3ELi4ELi3EEENS4_18smem_ptr_flag_bitsILi16EEENSS_INS5_IJNSA_ILi8EEESG_EEENS5_IJSG_SC_EEEEEEEvNS4_8identityENS4_28SM100_TMA_2SM_LOAD_MULTICASTES1A_vS1B_EENS_8epilogue10collective18CollectiveEpilogueINS1E_23Sm100TmaWarpSpecializedILi3ELi2ELi32ELb1ELb0EEEJNS5_IJNSA_ILi128EEESG_SG_EEENS5_IJNSS_IS1J_SC_EENSS_INSA_ILi32EEESC_EEEEESI_SJ_SI_SJ_NS1E_6fusion15FusionCallbacksIS1I_NS1P_17LinearCombinationISI_fSI_fLNS_15FloatRoundStyleE2EEES1K_S1O_JEEENS4_5SM1004TMEM4LOAD26SM100_TMEM_LOAD_32dp32b32xENS4_13SM90_TMA_LOADENS11_INS12_ILi2ELi4ELi3EEES15_NSS_INS5_IJS16_S1M_EEENS5_IJS1M_SC_EEEEEEENS4_39AutoVectorizingCopyWithAssumedAlignmentILi128EEENS4_14SM90_TMA_STOREES24_S26_S26_EEEvvEEEEvNT_6ParamsE) ;  /* 0xffffff6802747950 */ /* 0x000fea0003c3ffff */
.L_x_193:
[----:B------:R-:W-:-:S00]  /*9630*/  BRA `(.L_x_193) ;  /* 0xfffffffc00fc7947 */ /* 0x000fc0000383ffff */
[----:B------:R-:W-:-:S00]  /*9640*/  NOP ;  /* 0x0000000000007918 */ /* 0x000fc00000000000 */
        /* <DEDUP_REMOVED lines=11> */
.L_x_194:


//--------------------- .nv.global.init           --------------------------
	.section	.nv.global.init,"aw",@progbits
.nv.global.init:
	.type		$str$27,@object
	.size		$str$27,($str$28 - $str$27)
$str$27:
        /*0000*/ 	.byte	0x28, 0x61, 0x64, 0x64, 0x72, 0x65, 0x73, 0x73, 0x20, 0x26, 0x20, 0x6d, 0x61, 0x73, 0x6b, 0x29
        /*0010*/ 	.byte	0x20, 0x3d, 0x3d, 0x20, 0x30, 0x00
	.type		$str$28,@object
	.size		$str$28,($str$26 - $str$28)
$str$28:
        /*0016*/ 	.byte	0x2f, 0x74, 0x6d, 0x70, 0x2f, 0x63, 0x75, 0x74, 0x6c, 0x61, 0x73, 0x73, 0x5f, 0x73, 0x77, 0x65
        /*0026*/ 	.byte	0x65, 0x70, 0x5f, 0x73, 0x72, 0x63, 0x2f, 0x69, 0x6e, 0x63, 0x6c, 0x75, 0x64, 0x65, 0x2f, 0x63
        /*0036*/ 	.byte	0x75, 0x74, 0x65, 0x2f, 0x70, 0x6f, 0x69, 0x6e, 0x74, 0x65, 0x72, 0x5f, 0x66, 0x6c, 0x61, 0x67
        /*0046*/ 	.byte	0x67, 0x65, 0x64, 0x2e, 0x68, 0x70, 0x70, 0x00
	.type		$str$26,@object
	.size		$str$26,($str$25 - $str$26)
$str$26:
        /*004e*/ 	.byte	0x2f, 0x74, 0x6d, 0x70, 0x2f, 0x63, 0x75, 0x74, 0x6c, 0x61, 0x73, 0x73, 0x5f, 0x73, 0x77, 0x65
        /*005e*/ 	.byte	0x65, 0x70, 0x5f, 0x73, 0x72, 0x63, 0x2f, 0x69, 0x6e, 0x63, 0x6c, 0x75, 0x64, 0x65, 0x2f, 0x63
        /*006e*/ 	.byte	0x75, 0x74, 0x65, 0x2f, 0x61, 0x74, 0x6f, 0x6d, 0x2f, 0x63, 0x6f, 0x70, 0x79, 0x5f, 0x74, 0x72
        /*007e*/ 	.byte	0x61, 0x69, 0x74, 0x73, 0x5f, 0x73, 0x6d, 0x31, 0x30, 0x30, 0x2e, 0x68, 0x70, 0x70, 0x00
	.type		$str$25,@object
	.size		$str$25,(__unnamed_1 - $str$25)
$str$25:
        /*008d*/ 	.byte	0x28, 0x28, 0x75, 0x69, 0x6e, 0x74, 0x33, 0x32, 0x5f, 0x74, 0x28, 0x74, 0x68, 0x72, 0x65, 0x61
        /*009d*/ 	.byte	0x64, 0x49, 0x64, 0x78, 0x2e, 0x78, 0x29, 0x20, 0x2f, 0x20, 0x33, 0x32, 0x29, 0x20, 0x25, 0x20
        /*00ad*/ 	.byte	0x34, 0x29, 0x20, 0x3d, 0x3d, 0x20, 0x28, 0x28, 0x28, 0x74, 0x6d, 0x65, 0x6d, 0x5f, 0x61, 0x64
        /*00bd*/ 	.byte	0x64, 0x72, 0x20, 0x3e, 0x3e, 0x20, 0x31, 0x36, 0x29, 0x20, 0x2f, 0x20, 0x33, 0x32, 0x29, 0x20
        /*00cd*/ 	.byte	0x25, 0x20, 0x34, 0x29, 0x00
	.type		__unnamed_1,@object
	.size		__unnamed_1,(__unnamed_2 - __unnamed_1)
__unnamed_1:
        /*00d2*/ 	.byte	0x61, 0x75, 0x74, 0x6f, 0x20, 0x63, 0x75, 0x74, 0x65, 0x3a, 0x3a, 0x61, 0x73, 0x5f, 0x70, 0x6f
        /* <DEDUP_REMOVED lines=24> */
        /*0262*/ 	.byte	0x3e, 0x3e, 0x3e, 0x3e, 0x5d, 0x00
	.type		__unnamed_2,@object
	.size		__unnamed_2,(.L_2 - __unnamed_2)
__unnamed_2:
        /* <DEDUP_REMOVED lines=42> */
        /*0508*/ 	.byte	0x3e, 0x3e, 0x5d, 0x00
.L_2:


//--------------------- .nv.shared._ZN7cutlass13device_kernelINS_4gemm6kernel13GemmUniversalIN4cute5tupleIJiiiiEEENS1_10collective13CollectiveMmaINS1_35MainloopSm100TmaUmmaWarpSpecializedILi10ELi2ELi4ENS5_IJNS4_1CILi4EEENSA_ILi1EEESC_EEEEENS5_IJNSA_ILi256EEENSA_ILi64EEESG_EEENS_6half_tENS5_IJlSC_lEEESI_SJ_NS4_8TiledMMAINS4_8MMA_AtomIJNS4_26SM100_MMA_F16BF16_2x1SM_SSISI_SI_fLi256ELi64ELNS4_4UMMA5MajorE0ELSO_0ELNSN_7ScaleInE0ELSP_0EEEEEENS4_6LayoutINS5_IJSC_SC_SC_EEENS5_IJNSA_ILi0EEESU_SU_EEEEENS5_IJNS4_10UnderscoreESX_SX_EEEEENS4_18SM100_TMA_2SM_LOADENS4_14ComposedLayoutINS4_7SwizzleILi3ELi4ELi3EEENS4_18smem_ptr_flag_bitsILi16EEENSS_INS5_IJNSA_ILi8EEESG_EEENS5_IJSG_SC_EEEEEEEvNS4_8identityENS4_28SM100_TMA_2SM_LOAD_MULTICASTES1A_vS1B_EENS_8epilogue10collective18CollectiveEpilogueINS1E_23Sm100TmaWarpSpecializedILi3ELi2ELi32ELb1ELb0EEEJNS5_IJNSA_ILi128EEESG_SG_EEENS5_IJNSS_IS1J_SC_EENSS_INSA_ILi32EEESC_EEEEESI_SJ_SI_SJ_NS1E_6fusion15FusionCallbacksIS1I_NS1P_17LinearCombinationISI_fSI_fLNS_15FloatRoundStyleE2EEES1K_S1O_JEEENS4_5SM1004TMEM4LOAD26SM100_TMEM_LOAD_32dp32b32xENS4_13SM90_TMA_LOADENS11_INS12_ILi2ELi4ELi3EEES15_NSS_INS5_IJS16_S1M_EEENS5_IJS1M_SC_EEEEEEENS4_39AutoVectorizingCopyWithAssumedAlignmentILi128EEENS4_14SM90_TMA_STOREES24_S26_S26_EEEvvEEEEvNT_6ParamsE --------------------------
	.section	.nv.shared._ZN7cutlass13device_kernelINS_4gemm6kernel13GemmUniversalIN4cute5tupleIJiiiiEEENS1_10collective13CollectiveMmaINS1_35MainloopSm100TmaUmmaWarpSpecializedILi10ELi2ELi4ENS5_IJNS4_1CILi4EEENSA_ILi1EEESC_EEEEENS5_IJNSA_ILi256EEENSA_ILi64EEESG_EEENS_6half_tENS5_IJlSC_lEEESI_SJ_NS4_8TiledMMAINS4_8MMA_AtomIJNS4_26SM100_MMA_F16BF16_2x1SM_SSISI_SI_fLi256ELi64ELNS4_4UMMA5MajorE0ELSO_0ELNSN_7ScaleInE0ELSP_0EEEEEENS4_6LayoutINS5_IJSC_SC_SC_EEENS5_IJNSA_ILi0EEESU_SU_EEEEENS5_IJNS4_10UnderscoreESX_SX_EEEEENS4_18SM100_TMA_2SM_LOADENS4_14ComposedLayoutINS4_7SwizzleILi3ELi4ELi3EEENS4_18smem_ptr_flag_bitsILi16EEENSS_INS5_IJNSA_ILi8EEESG_EEENS5_IJSG_SC_EEEEEEEvNS4_8identityENS4_28SM100_TMA_2SM_LOAD_MULTICASTES1A_vS1B_EENS_8epilogue10collective18CollectiveEpilogueINS1E_23Sm100TmaWarpSpecializedILi3ELi2ELi32ELb1ELb0EEEJNS5_IJNSA_ILi128EEESG_SG_EEENS5_IJNSS_IS1J_SC_EENSS_INSA_ILi32EEESC_EEEEESI_SJ_SI_SJ_NS1E_6fusion15FusionCallbacksIS1I_NS1P_17LinearCombinationISI_fSI_fLNS_15FloatRoundStyleE2EEES1K_S1O_JEEENS4_5SM1004TMEM4LOAD26SM100_TMEM_LOAD_32dp32b32xENS4_13SM90_TMA_LOADENS11_INS12_ILi2ELi4ELi3EEES15_NSS_INS5_IJS16_S1M_EEENS5_IJS1M_SC_EEEEEEENS4_39AutoVectorizingCopyWithAssumedAlignmentILi128EEENS4_14SM90_TMA_STOREES24_S26_S26_EEEvvEEEEvNT_6ParamsE,"aw",@nobits
	.sectionflags	@""
	.align	16
	.zero		1024


//--------------------- .nv.shared.reserved.0     --------------------------
	.section	.nv.shared.reserved.0,"aw",@nobits
	.weak		__nv_reservedSMEM_offset_0_alias
	.size		__nv_reservedSMEM_offset_0_alias, 0, 64
	.other		__nv_reservedSMEM_offset_0_alias,@"STO_CUDA_RESERVED_SHARED STV_DEFAULT"
__nv_reservedSMEM_offset_0_alias:
	.zero		0
.nv.shared.reserved.0:
	.zero		64
	.weak		__nv_reservedSMEM_tcgen05_partition
	.type		__nv_reservedSMEM_tcgen05_partition,@object
	.size		__nv_reservedSMEM_tcgen05_partition,(.L_0 - __nv_reservedSMEM_tcgen05_partition)
__nv_reservedSMEM_tcgen05_partition:
	.zero		32
.L_0:


//--------------------- .nv.global                --------------------------
	.section	.nv.global,"aw",@nobits
.nv.global:
	.type		_ZN40_INTERNAL_d6a4b133_4_k_cu_a21f52fd_221494cute1_E,@object
	.size		_ZN40_INTERNAL_d6a4b133_4_k_cu_a21f52fd_221494cute1_E,(_ZN40_INTERNAL_d6a4b133_4_k_cu_a21f52fd_221494cuda3std3__45__cpo6cbeginE - _ZN40_INTERNAL_d6a4b133_4_k_cu_a21f52fd_221494cute1_E)
_ZN40_INTERNAL_d6a4b133_4_k_cu_a21f52fd_221494cute1_E:
	.zero		1
	.type		_ZN40_INTERNAL_d6a4b133_4_k_cu_a21f52fd_221494cuda3std3__45__cpo6cbeginE,@object
	.size		_ZN40_INTERNAL_d6a4b133_4_k_cu_a21f52fd_221494cuda3std3__45__cpo6cbeginE,(_ZN40_INTERNAL_d6a4b133_4_k_cu_a21f52fd_221494cuda3std3__48in_placeE - _ZN40_INTERNAL_d6a4b133_4_k_cu_a21f52fd_221494cuda3std3__45__cpo6cbeginE)
_ZN40_INTERNAL_d6a4b133_4_k_cu_a21f52fd_221494cuda3std3__45__cpo6cbeginE:
	.zero		1
	.type		_ZN40_INTERNAL_d6a4b133_4_k_cu_a21f52fd_221494cuda3std3__48in_placeE,@object
	.size		_ZN40_INTERNAL_d6a4b133_4_k_cu_a21f52fd_221494cuda3std3__48in_placeE,(_ZN40_INTERNAL_d6a4b133_4_k_cu_a21f52fd_221494cuda3std6ranges3__45__cpo9iter_moveE - _ZN40_INTERNAL_d6a4b133_4_k_cu_a21f52fd_221494cuda3std3__48in_placeE)
_ZN40_INTERNAL_d6a4b133_4_k_cu_a21f52fd_221494cuda3std3__48in_placeE:
	.zero		1
	.type		_ZN40_INTERNAL_d6a4b133_4_k_cu_a21f52fd_221494cuda3std6ranges3__45__cpo9iter_moveE,@object
	.size		_ZN40_INTERNAL_d6a4b133_4_k_cu_a21f52fd_221494cuda3std6ranges3__45__cpo9iter_moveE,(_ZN40_INTERNAL_d6a4b133_4_k_cu_a21f52fd_221494cuda3std3__45__cpo5beginE - _ZN40_INTERNAL_d6a4b133_4_k_cu_a21f52fd_221494cuda3std6ranges3__45__cpo9iter_moveE)
_ZN40_INTERNAL_d6a4b133_4_k_cu_a21f52fd_221494cuda3std6ranges3__45__cpo9iter_moveE:
	.zero		1
	.type		_ZN40_INTERNAL_d6a4b133_4_k_cu_a21f52fd_221494cuda3std3__45__cpo5beginE,@object
	.size		_ZN40_INTERNAL_d6a4b133_4_k_cu_a21f52fd_221494cuda3std3__45__cpo5beginE,(_ZN40_INTERNAL_d6a4b133_4_k_cu_a21f52fd_221494cuda3std3__442_GLOBAL__N__d6a4b133_4_k_cu_a21f52fd_221496ignoreE - _ZN40_INTERNAL_d6a4b133_4_k_cu_a21f52fd_221494cuda3std3__45__cpo5beginE)
_ZN40_INTERNAL_d6a4b133_4_k_cu_a21f52fd_221494cuda3std3__45__cpo5beginE:
	.zero		1
	.type		_ZN40_INTERNAL_d6a4b133_4_k_cu_a21f52fd_221494cuda3std3__442_GLOBAL__N__d6a4b133_4_k_cu_a21f52fd_221496ignoreE,@object
	.size		_ZN40_INTERNAL_d6a4b133_4_k_cu_a21f52fd_221494cuda3std3__442_GLOBAL__N__d6a4b133_4_k_cu_a21f52fd_221496ignoreE,(_ZN40_INTERNAL_d6a4b133_4_k_cu_a21f52fd_221494cute7productE - _ZN40_INTERNAL_d6a4b133_4_k_cu_a21f52fd_221494cuda3std3__442_GLOBAL__N__d6a4b133_4_k_cu_a21f52fd_221496ignoreE)
_ZN40_INTERNAL_d6a4b133_4_k_cu_a21f52fd_221494cuda3std3__442_GLOBAL__N__d6a4b133_4_k_cu_a21f52fd_221496ignoreE:
	.zero		1
	.type		_ZN40_INTERNAL_d6a4b133_4_k_cu_a21f52fd_221494cute7productE,@object
	.size		_ZN40_INTERNAL_d6a4b133_4_k_cu_a21f52fd_221494cute7productE,(_ZN40_INTERNAL_d6a4b133_4_k_cu_a21f52fd_221494cuda3std3__45__cpo3endE - _ZN40_INTERNAL_d6a4b133_4_k_cu_a21f52fd_221494cute7productE)
_ZN40_INTERNAL_d6a4b133_4_k_cu_a21f52fd_221494cute7productE:
	.zero		1
	.type		_ZN40_INTERNAL_d6a4b133_4_k_cu_a21f52fd_221494cuda3std3__45__cpo3endE,@object
	.size		_ZN40_INTERNAL_d6a4b133_4_k_cu_a21f52fd_221494cuda3std3__45__cpo3endE,(_ZN40_INTERNAL_d6a4b133_4_k_cu_a21f52fd_221494cuda3std3__419piecewise_constructE - _ZN40_INTERNAL_d6a4b133_4_k_cu_a21f52fd_221494cuda3std3__45__cpo3endE)
_ZN40_INTERNAL_d6a4b133_4_k_cu_a21f52fd_221494cuda3std3__45__cpo3endE:
	.zero		1
	.type		_ZN40_INTERNAL_d6a4b133_4_k_cu_a21f52fd_221494cuda3std3__419piecewise_constructE,@object
	.size		_ZN40_INTERNAL_d6a4b133_4_k_cu_a21f52fd_221494cuda3std3__419piecewise_constructE,(_ZN40_INTERNAL_d6a4b133_4_k_cu_a21f52fd_221494cuda3std3__45__cpo4cendE - _ZN40_INTERNAL_d6a4b133_4_k_cu_a21f52fd_221494cuda3std3__419piecewise_constructE)
_ZN40_INTERNAL_d6a4b133_4_k_cu_a21f52fd_221494cuda3std3__419piecewise_constructE:
	.zero		1
	.type		_ZN40_INTERNAL_d6a4b133_4_k_cu_a21f52fd_221494cuda3std3__45__cpo4cendE,@object
	.size		_ZN40_INTERNAL_d6a4b133_4_k_cu_a21f52fd_221494cuda3std3__45__cpo4cendE,(_ZN40_INTERNAL_d6a4b133_4_k_cu_a21f52fd_221494cuda3std6ranges3__45__cpo4swapE - _ZN40_INTERNAL_d6a4b133_4_k_cu_a21f52fd_221494cuda3std3__45__cpo4cendE)
_ZN40_INTERNAL_d6a4b133_4_k_cu_a21f52fd_221494cuda3std3__45__cpo4cendE:
	.zero		1
	.type		_ZN40_INTERNAL_d6a4b133_4_k_cu_a21f52fd_221494cuda3std6ranges3__45__cpo4swapE,@object
	.size		_ZN40_INTERNAL_d6a4b133_4_k_cu_a21f52fd_221494cuda3std6ranges3__45__cpo4swapE,(.L_10 - _ZN40_INTERNAL_d6a4b133_4_k_cu_a21f52fd_221494cuda3std6ranges3__45__cpo4swapE)
_ZN40_INTERNAL_d6a4b133_4_k_cu_a21f52fd_221494cuda3std6ranges3__45__cpo4swapE:
	.zero		1
.L_10:


//--------------------- .nv.constant0._ZN7cutlass13device_kernelINS_4gemm6kernel13GemmUniversalIN4cute5tupleIJiiiiEEENS1_10collective13CollectiveMmaINS1_35MainloopSm100TmaUmmaWarpSpecializedILi10ELi2ELi4ENS5_IJNS4_1CILi4EEENSA_ILi1EEESC_EEEEENS5_IJNSA_ILi256EEENSA_ILi64EEESG_EEENS_6half_tENS5_IJlSC_lEEESI_SJ_NS4_8TiledMMAINS4_8MMA_AtomIJNS4_26SM100_MMA_F16BF16_2x1SM_SSISI_SI_fLi256ELi64ELNS4_4UMMA5MajorE0ELSO_0ELNSN_7ScaleInE0ELSP_0EEEEEENS4_6LayoutINS5_IJSC_SC_SC_EEENS5_IJNSA_ILi0EEESU_SU_EEEEENS5_IJNS4_10UnderscoreESX_SX_EEEEENS4_18SM100_TMA_2SM_LOADENS4_14ComposedLayoutINS4_7SwizzleILi3ELi4ELi3EEENS4_18smem_ptr_flag_bitsILi16EEENSS_INS5_IJNSA_ILi8EEESG_EEENS5_IJSG_SC_EEEEEEEvNS4_8identityENS4_28SM100_TMA_2SM_LOAD_MULTICASTES1A_vS1B_EENS_8epilogue10collective18CollectiveEpilogueINS1E_23Sm100TmaWarpSpecializedILi3ELi2ELi32ELb1ELb0EEEJNS5_IJNSA_ILi128EEESG_SG_EEENS5_IJNSS_IS1J_SC_EENSS_INSA_ILi32EEESC_EEEEESI_SJ_SI_SJ_NS1E_6fusion15FusionCallbacksIS1I_NS1P_17LinearCombinationISI_fSI_fLNS_15FloatRoundStyleE2EEES1K_S1O_JEEENS4_5SM1004TMEM4LOAD26SM100_TMEM_LOAD_32dp32b32xENS4_13SM90_TMA_LOADENS11_INS12_ILi2ELi4ELi3EEES15_NSS_INS5_IJS16_S1M_EEENS5_IJS1M_SC_EEEEEEENS4_39AutoVectorizingCopyWithAssumedAlignmentILi128EEENS4_14SM90_TMA_STOREES24_S26_S26_EEEvvEEEEvNT_6ParamsE --------------------------
	.section	.nv.constant0._ZN7cutlass13device_kernelINS_4gemm6kernel13GemmUniversalIN4cute5tupleIJiiiiEEENS1_10collective13CollectiveMmaINS1_35MainloopSm100TmaUmmaWarpSpecializedILi10ELi2ELi4ENS5_IJNS4_1CILi4EEENSA_ILi1EEESC_EEEEENS5_IJNSA_ILi256EEENSA_ILi64EEESG_EEENS_6half_tENS5_IJlSC_lEEESI_SJ_NS4_8TiledMMAINS4_8MMA_AtomIJNS4_26SM100_MMA_F16BF16_2x1SM_SSISI_SI_fLi256ELi64ELNS4_4UMMA5MajorE0ELSO_0ELNSN_7ScaleInE0ELSP_0EEEEEENS4_6LayoutINS5_IJSC_SC_SC_EEENS5_IJNSA_ILi0EEESU_SU_EEEEENS5_IJNS4_10UnderscoreESX_SX_EEEEENS4_18SM100_TMA_2SM_LOADENS4_14ComposedLayoutINS4_7SwizzleILi3ELi4ELi3EEENS4_18smem_ptr_flag_bitsILi16EEENSS_INS5_IJNSA_ILi8EEESG_EEENS5_IJSG_SC_EEEEEEEvNS4_8identityENS4_28SM100_TMA_2SM_LOAD_MULTICASTES1A_vS1B_EENS_8epilogue10collective18CollectiveEpilogueINS1E_23Sm100TmaWarpSpecializedILi3ELi2ELi32ELb1ELb0EEEJNS5_IJNSA_ILi128EEESG_SG_EEENS5_IJNSS_IS1J_SC_EENSS_INSA_ILi32EEESC_EEEEESI_SJ_SI_SJ_NS1E_6fusion15FusionCallbacksIS1I_NS1P_17LinearCombinationISI_fSI_fLNS_15FloatRoundStyleE2EEES1K_S1O_JEEENS4_5SM1004TMEM4LOAD26SM100_TMEM_LOAD_32dp32b32xENS4_13SM90_TMA_LOADENS11_INS12_ILi2ELi4ELi3EEES15_NSS_INS5_IJS16_S1M_EEENS5_IJS1M_SC_EEEEEEENS4_39AutoVectorizingCopyWithAssumedAlignmentILi128EEENS4_14SM90_TMA_STOREES24_S26_S26_EEEvvEEEEvNT_6ParamsE,"a",@progbits
	.sectionflags	@""
	.align	4
.nv.constant0._ZN7cutlass13device_kernelINS_4gemm6kernel13GemmUniversalIN4cute5tupleIJiiiiEEENS1_10collective13CollectiveMmaINS1_35MainloopSm100TmaUmmaWarpSpecializedILi10ELi2ELi4ENS5_IJNS4_1CILi4EEENSA_ILi1EEESC_EEEEENS5_IJNSA_ILi256EEENSA_ILi64EEESG_EEENS_6half_tENS5_IJlSC_lEEESI_SJ_NS4_8TiledMMAINS4_8MMA_AtomIJNS4_26SM100_MMA_F16BF16_2x1SM_SSISI_SI_fLi256ELi64ELNS4_4UMMA5MajorE0ELSO_0ELNSN_7ScaleInE0ELSP_0EEEEEENS4_6LayoutINS5_IJSC_SC_SC_EEENS5_IJNSA_ILi0EEESU_SU_EEEEENS5_IJNS4_10UnderscoreESX_SX_EEEEENS4_18SM100_TMA_2SM_LOADENS4_14ComposedLayoutINS4_7SwizzleILi3ELi4ELi3EEENS4_18smem_ptr_flag_bitsILi16EEENSS_INS5_IJNSA_ILi8EEESG_EEENS5_IJSG_SC_EEEEEEEvNS4_8identityENS4_28SM100_TMA_2SM_LOAD_MULTICASTES1A_vS1B_EENS_8epilogue10collective18CollectiveEpilogueINS1E_23Sm100TmaWarpSpecializedILi3ELi2ELi32ELb1ELb0EEEJNS5_IJNSA_ILi128EEESG_SG_EEENS5_IJNSS_IS1J_SC_EENSS_INSA_ILi32EEESC_EEEEESI_SJ_SI_SJ_NS1E_6fusion15FusionCallbacksIS1I_NS1P_17LinearCombinationISI_fSI_fLNS_15FloatRoundStyleE2EEES1K_S1O_JEEENS4_5SM1004TMEM4LOAD26SM100_TMEM_LOAD_32dp32b32xENS4_13SM90_TMA_LOADENS11_INS12_ILi2ELi4ELi3EEES15_NSS_INS5_IJS16_S1M_EEENS5_IJS1M_SC_EEEEEEENS4_39AutoVectorizingCopyWithAssumedAlignmentILi128EEENS4_14SM90_TMA_STOREES24_S26_S26_EEEvvEEEEvNT_6ParamsE:
	.zero		2944


//--------------------- SYMBOLS --------------------------

	.type		.nv.reservedSmem.offset0,@object
	.size		.nv.reservedSmem.offset0,0x4
	.type		.nv.reservedSmem.cap,@object
	.size		.nv.reservedSmem.cap,0x4
	.type		__assertfail,@function
